	.headerflags	@"EF_CUDA_TEXMODE_UNIFIED EF_CUDA_64BIT_ADDRESS EF_CUDA_SM86 EF_CUDA_VIRTUAL_SM(EF_CUDA_SM86)"
	.elftype	@"ET_EXEC"


//--------------------- .nv.info                  --------------------------
	.section	.nv.info,"",@"SHT_CUDA_INFO"
	.align	4


	//----- nvinfo : EIATTR_REGCOUNT
	.align		4
        /*0000*/ 	.byte	0x04, 0x2f
        /*0002*/ 	.short	(.L_1 - .L_0)
	.align		4
.L_0:
        /*0004*/ 	.word	index@(triton__0d1d2d3d4d5d6d78de)
        /*0008*/ 	.word	0x00000028


	//----- nvinfo : EIATTR_MAX_STACK_SIZE
	.align		4
.L_1:
        /*000c*/ 	.byte	0x04, 0x23
        /*000e*/ 	.short	(.L_3 - .L_2)
	.align		4
.L_2:
        /*0010*/ 	.word	index@(triton__0d1d2d3d4d5d6d78de)
        /*0014*/ 	.word	0x00000000


	//----- nvinfo : EIATTR_MIN_STACK_SIZE
	.align		4
.L_3:
        /*0018*/ 	.byte	0x04, 0x12
        /*001a*/ 	.short	(.L_5 - .L_4)
	.align		4
.L_4:
        /*001c*/ 	.word	index@(triton__0d1d2d3d4d5d6d78de)
        /*0020*/ 	.word	0x00000000


	//----- nvinfo : EIATTR_FRAME_SIZE
	.align		4
.L_5:
        /*0024*/ 	.byte	0x04, 0x11
        /*0026*/ 	.short	(.L_7 - .L_6)
	.align		4
.L_6:
        /*0028*/ 	.word	index@(triton__0d1d2d3d4d5d6d78de)
        /*002c*/ 	.word	0x00000000
.L_7:


//--------------------- .nv.info.triton__0d1d2d3d4d5d6d78de --------------------------
	.section	.nv.info.triton__0d1d2d3d4d5d6d78de,"",@"SHT_CUDA_INFO"
	.align	4


	//----- nvinfo : EIATTR_CUDA_API_VERSION
	.align		4
        /*0000*/ 	.byte	0x04, 0x37
        /*0002*/ 	.short	(.L_9 - .L_8)
.L_8:
        /*0004*/ 	.word	0x0000007b


	//----- nvinfo : EIATTR_SW2861232_WAR
	.align		4
.L_9:
        /*0008*/ 	.byte	0x01, 0x35
	.zero		2


	//----- nvinfo : EIATTR_PARAM_CBANK
	.align		4
        /*000c*/ 	.byte	0x04, 0x0a
        /*000e*/ 	.short	(.L_11 - .L_10)
	.align		4
.L_10:
        /*0010*/ 	.word	index@(.nv.constant0.triton__0d1d2d3d4d5d6d78de)
        /*0014*/ 	.short	0x0160
        /*0016*/ 	.short	0x0040


	//----- nvinfo : EIATTR_CBANK_PARAM_SIZE
	.align		4
.L_11:
        /*0018*/ 	.byte	0x03, 0x19
        /*001a*/ 	.short	0x0040


	//----- nvinfo : EIATTR_KPARAM_INFO
	.align		4
        /*001c*/ 	.byte	0x04, 0x17
        /*001e*/ 	.short	(.L_13 - .L_12)
.L_12:
        /*0020*/ 	.word	0x00000000
        /*0024*/ 	.short	0x0008
        /*0026*/ 	.short	0x003c
        /*0028*/ 	.byte	0x00, 0xf0, 0x11, 0x00


	//----- nvinfo : EIATTR_KPARAM_INFO
	.align		4
.L_13:
        /*002c*/ 	.byte	0x04, 0x17
        /*002e*/ 	.short	(.L_15 - .L_14)
.L_14:
        /*0030*/ 	.word	0x00000000
        /*0034*/ 	.short	0x0007
        /*0036*/ 	.short	0x0038
        /*0038*/ 	.byte	0x00, 0xf0, 0x11, 0x00


	//----- nvinfo : EIATTR_KPARAM_INFO
	.align		4
.L_15:
        /*003c*/ 	.byte	0x04, 0x17
        /*003e*/ 	.short	(.L_17 - .L_16)
.L_16:
        /*0040*/ 	.word	0x00000000
        /*0044*/ 	.short	0x0006
        /*0046*/ 	.short	0x0030
        /*0048*/ 	.byte	0x00, 0xf0, 0x21, 0x00


	//----- nvinfo : EIATTR_KPARAM_INFO
	.align		4
.L_17:
        /*004c*/ 	.byte	0x04, 0x17
        /*004e*/ 	.short	(.L_19 - .L_18)
.L_18:
        /*0050*/ 	.word	0x00000000
        /*0054*/ 	.short	0x0005
        /*0056*/ 	.short	0x0028
        /*0058*/ 	.byte	0x00, 0xf0, 0x21, 0x00


	//----- nvinfo : EIATTR_KPARAM_INFO
	.align		4
.L_19:
        /*005c*/ 	.byte	0x04, 0x17
        /*005e*/ 	.short	(.L_21 - .L_20)
.L_20:
        /*0060*/ 	.word	0x00000000
        /*0064*/ 	.short	0x0004
        /*0066*/ 	.short	0x0020
        /*0068*/ 	.byte	0x00, 0xf0, 0x21, 0x00


	//----- nvinfo : EIATTR_KPARAM_INFO
	.align		4
.L_21:
        /*006c*/ 	.byte	0x04, 0x17
        /*006e*/ 	.short	(.L_23 - .L_22)
.L_22:
        /*0070*/ 	.word	0x00000000
        /*0074*/ 	.short	0x0003
        /*0076*/ 	.short	0x0018
        /*0078*/ 	.byte	0x00, 0xf0, 0x21, 0x00


	//----- nvinfo : EIATTR_KPARAM_INFO
	.align		4
.L_23:
        /*007c*/ 	.byte	0x04, 0x17
        /*007e*/ 	.short	(.L_25 - .L_24)
.L_24:
        /*0080*/ 	.word	0x00000000
        /*0084*/ 	.short	0x0002
        /*0086*/ 	.short	0x0010
        /*0088*/ 	.byte	0x00, 0xf0, 0x21, 0x00


	//----- nvinfo : EIATTR_KPARAM_INFO
	.align		4
.L_25:
        /*008c*/ 	.byte	0x04, 0x17
        /*008e*/ 	.short	(.L_27 - .L_26)
.L_26:
        /*0090*/ 	.word	0x00000000
        /*0094*/ 	.short	0x0001
        /*0096*/ 	.short	0x0008
        /*0098*/ 	.byte	0x00, 0xf0, 0x21, 0x00


	//----- nvinfo : EIATTR_KPARAM_INFO
	.align		4
.L_27:
        /*009c*/ 	.byte	0x04, 0x17
        /*009e*/ 	.short	(.L_29 - .L_28)
.L_28:
        /*00a0*/ 	.word	0x00000000
        /*00a4*/ 	.short	0x0000
        /*00a6*/ 	.short	0x0000
        /*00a8*/ 	.byte	0x00, 0xf0, 0x21, 0x00


	//----- nvinfo : EIATTR_MAXREG_COUNT
	.align		4
.L_29:
        /*00ac*/ 	.byte	0x03, 0x1b
        /*00ae*/ 	.short	0x00ff


	//----- nvinfo : EIATTR_COOP_GROUP_MASK_REGIDS
	.align		4
        /*00b0*/ 	.byte	0x04, 0x29
        /*00b2*/ 	.short	(.L_31 - .L_30)


	//   ....[0]....
.L_30:
        /*00b4*/ 	.word	0xffffffff


	//   ....[1]....
        /*00b8*/ 	.word	0xffffffff


	//   ....[2]....
        /*00bc*/ 	.word	0xffffffff


	//   ....[3]....
        /*00c0*/ 	.word	0xffffffff


	//   ....[4]....
        /*00c4*/ 	.word	0xffffffff


	//   ....[5]....
        /*00c8*/ 	.word	0xffffffff


	//   ....[6]....
        /*00cc*/ 	.word	0xffffffff


	//   ....[7]....
        /*00d0*/ 	.word	0xffffffff


	//----- nvinfo : EIATTR_COOP_GROUP_INSTR_OFFSETS
	.align		4
.L_31:
        /*00d4*/ 	.byte	0x04, 0x28
        /*00d6*/ 	.short	(.L_33 - .L_32)


	//   ....[0]....
.L_32:
        /*00d8*/ 	.word	0x00000c90


	//   ....[1]....
        /*00dc*/ 	.word	0x00000cb0


	//   ....[2]....
        /*00e0*/ 	.word	0x00000cd0


	//   ....[3]....
        /*00e4*/ 	.word	0x00000cf0


	//   ....[4]....
        /*00e8*/ 	.word	0x00000d20


	//   ....[5]....
        /*00ec*/ 	.word	0x00000d90


	//   ....[6]....
        /*00f0*/ 	.word	0x00000db0


	//   ....[7]....
        /*00f4*/ 	.word	0x00000de0


	//----- nvinfo : EIATTR_EXIT_INSTR_OFFSETS
	.align		4
.L_33:
        /*00f8*/ 	.byte	0x04, 0x1c
        /*00fa*/ 	.short	(.L_35 - .L_34)


	//   ....[0]....
.L_34:
        /*00fc*/ 	.word	0x00001dd0


	//----- nvinfo : EIATTR_MAX_THREADS
	.align		4
.L_35:
        /*0100*/ 	.byte	0x04, 0x05
        /*0102*/ 	.short	(.L_37 - .L_36)
.L_36:
        /*0104*/ 	.word	0x00000100
        /*0108*/ 	.word	0x00000001
        /*010c*/ 	.word	0x00000001


	//----- nvinfo : EIATTR_CRS_STACK_SIZE
	.align		4
.L_37:
        /*0110*/ 	.byte	0x04, 0x1e
        /*0112*/ 	.short	(.L_39 - .L_38)
.L_38:
        /*0114*/ 	.word	0x00000000
.L_39:


//--------------------- .nv.rel.action            --------------------------
	.section	.nv.rel.action,"",@"SHT_CUDA_RELOCINFO"
	.align	8
	.sectionentsize	8
        /*0000*/ 	.byte	0x73, 0x00, 0x00, 0x00, 0x00, 0x00, 0x00, 0x00, 0x00, 0x00, 0x00, 0x11, 0x25, 0x00, 0x05, 0x36


//--------------------- .nv.constant0.triton__0d1d2d3d4d5d6d78de --------------------------
	.section	.nv.constant0.triton__0d1d2d3d4d5d6d78de,"a",@progbits
	.align	4
.nv.constant0.triton__0d1d2d3d4d5d6d78de:
	.zero		416


//--------------------- .text.triton__0d1d2d3d4d5d6d78de --------------------------
	.section	.text.triton__0d1d2d3d4d5d6d78de,"ax",@progbits
	.sectionflags	@"SHF_BARRIERS=1"
	.sectioninfo	@"SHI_REGISTERS=40"
	.align	128
        .global         triton__0d1d2d3d4d5d6d78de
        .type           triton__0d1d2d3d4d5d6d78de,@function
        .size           triton__0d1d2d3d4d5d6d78de,(.L_x_19 - triton__0d1d2d3d4d5d6d78de)
        .other          triton__0d1d2d3d4d5d6d78de,@"STO_CUDA_ENTRY STV_DEFAULT"
triton__0d1d2d3d4d5d6d78de:
.text.triton__0d1d2d3d4d5d6d78de:
[----:B------:R-:W-:-:S02]  /*0000*/  MOV R1, c[0x0][0x28] ;  /* 0x00000a0000017a02 */ /* 0x000fc40000000f00 */
[----:B------:R-:W0:Y:S01]  /*0010*/  S2R R0, SR_TID.X ;  /* 0x0000000000007919 */ /* 0x000e220000002100 */
[----:B------:R-:W-:Y:S01]  /*0020*/  MOV R24, 0x2 ;  /* 0x0000000200187802 */ /* 0x000fe20000000f00 */
[----:B------:R-:W-:Y:S01]  /*0030*/  CS2R R8, SRZ ;  /* 0x0000000000087805 */ /* 0x000fe2000001ff00 */
[----:B------:R-:W-:Y:S01]  /*0040*/  CS2R R10, SRZ ;  /* 0x00000000000a7805 */ /* 0x000fe2000001ff00 */
[----:B------:R-:W1:Y:S01]  /*0050*/  S2R R6, SR_CTAID.X ;  /* 0x0000000000067919 */ /* 0x000e620000002500 */
[----:B------:R-:W-:Y:S01]  /*0060*/  CS2R R12, SRZ ;  /* 0x00000000000c7805 */ /* 0x000fe2000001ff00 */
[----:B------:R-:W-:Y:S01]  /*0070*/  ULDC.64 UR4, c[0x0][0x118] ;  /* 0x0000460000047ab9 */ /* 0x000fe20000000a00 */
[----:B0-----:R-:W-:-:S04]  /*0080*/  LOP3.LUT R26, R0, 0xff, RZ, 0xc0, !PT ;  /* 0x000000ff001a7812 */ /* 0x001fc800078ec0ff */
[----:B------:R-:W-:-:S04]  /*0090*/  SHF.L.U32 R25, R26, 0x3, RZ ;  /* 0x000000031a197819 */ /* 0x000fc800000006ff */
[----:B------:R-:W-:Y:S01]  /*00a0*/  IADD3 R2, R25, 0x800, RZ ;  /* 0x0000080019027810 */ /* 0x000fe20007ffe0ff */
[----:B-1----:R-:W-:-:S03]  /*00b0*/  IMAD R27, R6, 0x900, R25 ;  /* 0x00000900061b7824 */ /* 0x002fc600078e0219 */
[----:B------:R-:W-:Y:S02]  /*00c0*/  ISETP.GE.U32.AND P2, PT, R2, 0x900, PT ;  /* 0x000009000200780c */ /* 0x000fe40003f46070 */
[----:B------:R-:W-:Y:S02]  /*00d0*/  IADD3 R5, R27, 0x800, RZ ;  /* 0x000008001b057810 */ /* 0x000fe40007ffe0ff */
[----:B------:R-:W-:Y:S02]  /*00e0*/  ISETP.LT.AND P0, PT, R6, 0x4, !P2 ;  /* 0x000000040600780c */ /* 0x000fe40005701270 */
[----:B------:R-:W-:Y:S01]  /*00f0*/  MOV R2, 0x4 ;  /* 0x0000000400027802 */ /* 0x000fe20000000f00 */
[----:B------:R-:W-:Y:S01]  /*0100*/  CS2R R14, SRZ ;  /* 0x00000000000e7805 */ /* 0x000fe2000001ff00 */
[----:B------:R-:W-:-:S04]  /*0110*/  IMAD.WIDE R16, R5, R24, c[0x0][0x160] ;  /* 0x0000580005107625 */ /* 0x000fc800078e0218 */
[----:B------:R-:W-:-:S05]  /*0120*/  IMAD.WIDE.U32 R28, R25, R2, c[0x0][0x168] ;  /* 0x00005a00191c7625 */ /* 0x000fca00078e0002 */
[----:B------:R0:W2:Y:S04]  /*0130*/  @P0 LDG.E.EL.128 R8, [R16.64] ;  /* 0x0000000410080981 */ /* 0x0000a8000c2e1d00 */
[----:B------:R-:W3:Y:S01]  /*0140*/  @!P2 LDG.E.EL.128 R12, [R28.64+0x2000] ;  /* 0x002000041c0ca981 */ /* 0x000ee2000c2e1d00 */
[----:B------:R-:W-:Y:S01]  /*0150*/  CS2R R20, SRZ ;  /* 0x0000000000147805 */ /* 0x000fe2000001ff00 */
[----:B------:R-:W-:-:S06]  /*0160*/  CS2R R22, SRZ ;  /* 0x0000000000167805 */ /* 0x000fcc000001ff00 */
[----:B------:R-:W4:Y:S01]  /*0170*/  @!P2 LDG.E.EL.128 R20, [R28.64+0x2010] ;  /* 0x002010041c14a981 */ /* 0x000f22000c2e1d00 */
[----:B------:R-:W-:Y:S01]  /*0180*/  ISETP.GE.AND P1, PT, R6, 0x4, PT ;  /* 0x000000040600780c */ /* 0x000fe20003f26270 */
[----:B0-----:R-:W-:Y:S01]  /*0190*/  CS2R R16, SRZ ;  /* 0x0000000000107805 */ /* 0x001fe2000001ff00 */
[----:B------:R-:W-:Y:S01]  /*01a0*/  CS2R R18, SRZ ;  /* 0x0000000000127805 */ /* 0x000fe2000001ff00 */
[----:B------:R-:W-:Y:S01]  /*01b0*/  IMAD.WIDE R36, R27, R2, c[0x0][0x170] ;  /* 0x00005c001b247625 */ /* 0x000fe200078e0202 */
[----:B--2---:R-:W-:Y:S02]  /*01c0*/  SEL R4, R8, RZ, P0 ;  /* 0x000000ff08047207 */ /* 0x004fe40000000000 */
[----:B------:R-:W-:Y:S01]  /*01d0*/  SEL R30, R9, RZ, P0 ;  /* 0x000000ff091e7207 */ /* 0x000fe20000000000 */
[----:B------:R-:W-:Y:S01]  /*01e0*/  IMAD.WIDE R8, R27, R24, c[0x0][0x160] ;  /* 0x000058001b087625 */ /* 0x000fe200078e0218 */
[----:B---3--:R-:W-:Y:S02]  /*01f0*/  SEL R7, R12, RZ, !P2 ;  /* 0x000000ff0c077207 */ /* 0x008fe40005000000 */
[----:B------:R-:W-:-:S02]  /*0200*/  SHF.L.U32 R12, R4, 0x10, RZ ;  /* 0x00000010040c7819 */ /* 0x000fc400000006ff */
[----:B------:R-:W-:Y:S01]  /*0210*/  SEL R34, R11, RZ, P0 ;  /* 0x000000ff0b227207 */ /* 0x000fe20000000000 */
[----:B------:R-:W-:Y:S01]  /*0220*/  FADD R7, R7, 1 ;  /* 0x3f80000007077421 */ /* 0x000fe20000000000 */
[----:B------:R-:W-:Y:S01]  /*0230*/  SEL R11, R14, RZ, !P2 ;  /* 0x000000ff0e0b7207 */ /* 0x000fe20005000000 */
[----:B------:R0:W2:Y:S01]  /*0240*/  @!P1 LDG.E.EL.128 R16, [R8.64] ;  /* 0x0000000408109981 */ /* 0x0000a2000c2e1d00 */
[----:B------:R-:W-:Y:S01]  /*0250*/  SEL R13, R13, RZ, !P2 ;  /* 0x000000ff0d0d7207 */ /* 0x000fe20005000000 */
[----:B------:R-:W-:Y:S01]  /*0260*/  FMUL R7, R12, R7 ;  /* 0x000000070c077220 */ /* 0x000fe20000400000 */
[----:B------:R-:W-:Y:S01]  /*0270*/  PRMT R4, R4, 0x7632, R4 ;  /* 0x0000763204047816 */ /* 0x000fe20000000004 */
[----:B------:R-:W-:Y:S01]  /*0280*/  FADD R11, R11, 1 ;  /* 0x3f8000000b0b7421 */ /* 0x000fe20000000000 */
[----:B------:R-:W-:Y:S01]  /*0290*/  SHF.L.U32 R12, R30, 0x10, RZ ;  /* 0x000000101e0c7819 */ /* 0x000fe200000006ff */
[----:B------:R-:W-:Y:S01]  /*02a0*/  FADD R24, R13, 1 ;  /* 0x3f8000000d187421 */ /* 0x000fe20000000000 */
[----:B------:R-:W-:-:S02]  /*02b0*/  SEL R33, R10, RZ, P0 ;  /* 0x000000ff0a217207 */ /* 0x000fc40000000000 */
[----:B------:R-:W-:Y:S02]  /*02c0*/  SHF.L.U32 R31, R4, 0x10, RZ ;  /* 0x00000010041f7819 */ /* 0x000fe400000006ff */
[----:B------:R-:W-:Y:S02]  /*02d0*/  SEL R10, R15, RZ, !P2 ;  /* 0x000000ff0f0a7207 */ /* 0x000fe40005000000 */
[----:B----4-:R-:W-:Y:S02]  /*02e0*/  SEL R20, R20, RZ, !P2 ;  /* 0x000000ff14147207 */ /* 0x010fe40005000000 */
[----:B------:R-:W-:Y:S02]  /*02f0*/  PRMT R30, R30, 0x7632, R30 ;  /* 0x000076321e1e7816 */ /* 0x000fe4000000001e */
[----:B------:R-:W-:Y:S01]  /*0300*/  SEL R22, R22, RZ, !P2 ;  /* 0x000000ff16167207 */ /* 0x000fe20005000000 */
[----:B------:R-:W-:Y:S01]  /*0310*/  FMUL R4, R12, R11 ;  /* 0x0000000b0c047220 */ /* 0x000fe20000400000 */
[----:B------:R-:W-:Y:S01]  /*0320*/  FMUL R24, R31, R24 ;  /* 0x000000181f187220 */ /* 0x000fe20000400000 */
[----:B------:R-:W3:Y:S01]  /*0330*/  LDG.E.EL.128 R12, [R28.64] ;  /* 0x000000041c0c7981 */ /* 0x000ee2000c2e1d00 */
[----:B0-----:R-:W-:Y:S01]  /*0340*/  SHF.L.U32 R9, R30, 0x10, RZ ;  /* 0x000000101e097819 */ /* 0x001fe200000006ff */
[----:B------:R-:W-:Y:S01]  /*0350*/  FADD R10, R10, 1 ;  /* 0x3f8000000a0a7421 */ /* 0x000fe20000000000 */
[----:B------:R-:W-:Y:S01]  /*0360*/  SHF.L.U32 R8, R33, 0x10, RZ ;  /* 0x0000001021087819 */ /* 0x000fe200000006ff */
[----:B------:R-:W-:Y:S01]  /*0370*/  FADD R31, R20, 1 ;  /* 0x3f800000141f7421 */ /* 0x000fe20000000000 */
[----:B------:R-:W-:Y:S01]  /*0380*/  SHF.L.U32 R11, R34, 0x10, RZ ;  /* 0x00000010220b7819 */ /* 0x000fe200000006ff */
[----:B------:R-:W-:Y:S01]  /*0390*/  FADD R30, R22, 1 ;  /* 0x3f800000161e7421 */ /* 0x000fe20000000000 */
[----:B------:R-:W-:Y:S01]  /*03a0*/  FMUL R32, R9, R10 ;  /* 0x0000000a09207220 */ /* 0x000fe20000400000 */
[----:B------:R-:W-:-:S02]  /*03b0*/  FMUL R31, R8, R31 ;  /* 0x0000001f081f7220 */ /* 0x000fc40000400000 */
[----:B------:R-:W-:Y:S01]  /*03c0*/  FMUL R30, R11, R30 ;  /* 0x0000001e0b1e7220 */ /* 0x000fe20000400000 */
[----:B------:R-:W-:Y:S01]  /*03d0*/  CS2R R8, SRZ ;  /* 0x0000000000087805 */ /* 0x000fe2000001ff00 */
[----:B------:R-:W-:Y:S01]  /*03e0*/  CS2R R10, SRZ ;  /* 0x00000000000a7805 */ /* 0x000fe2000001ff00 */
[----:B------:R-:W-:-:S05]  /*03f0*/  SEL R20, R21, RZ, !P2 ;  /* 0x000000ff15147207 */ /* 0x000fca0005000000 */
[----:B------:R0:W4:Y:S01]  /*0400*/  @!P1 LDG.E.EL.128 R8, [R36.64] ;  /* 0x0000000424089981 */ /* 0x000122000c2e1d00 */
[----:B------:R-:W-:Y:S02]  /*0410*/  SEL R23, R23, RZ, !P2 ;  /* 0x000000ff17177207 */ /* 0x000fe40005000000 */
[----:B------:R-:W-:Y:S02]  /*0420*/  PRMT R33, R33, 0x7632, R33 ;  /* 0x0000763221217816 */ /* 0x000fe40000000021 */
[----:B------:R-:W-:Y:S01]  /*0430*/  PRMT R34, R34, 0x7632, R34 ;  /* 0x0000763222227816 */ /* 0x000fe20000000022 */
[----:B------:R-:W-:Y:S01]  /*0440*/  FADD R20, R20, 1 ;  /* 0x3f80000014147421 */ /* 0x000fe20000000000 */
[----:B------:R-:W-:Y:S01]  /*0450*/  SHF.L.U32 R21, R33, 0x10, RZ ;  /* 0x0000001021157819 */ /* 0x000fe200000006ff */
[----:B------:R-:W-:Y:S01]  /*0460*/  FADD R33, R23, 1 ;  /* 0x3f80000017217421 */ /* 0x000fe20000000000 */
[----:B------:R-:W-:-:S03]  /*0470*/  SHF.L.U32 R22, R34, 0x10, RZ ;  /* 0x0000001022167819 */ /* 0x000fc600000006ff */
[----:B------:R-:W-:Y:S02]  /*0480*/  FMUL R34, R21, R20 ;  /* 0x0000001415227220 */ /* 0x000fe40000400000 */
[----:B------:R-:W-:Y:S02]  /*0490*/  FMUL R33, R22, R33 ;  /* 0x0000002116217220 */ /* 0x000fe40000400000 */
[----:B------:R-:W5:Y:S01]  /*04a0*/  LDG.E.EL.128 R20, [R28.64+0x10] ;  /* 0x000010041c147981 */ /* 0x000f62000c2e1d00 */
[----:B--2---:R-:W-:Y:S02]  /*04b0*/  SEL R35, R16, RZ, !P1 ;  /* 0x000000ff10237207 */ /* 0x004fe40004800000 */
[----:B------:R-:W-:Y:S02]  /*04c0*/  SEL R17, R17, RZ, !P1 ;  /* 0x000000ff11117207 */ /* 0x000fe40004800000 */
[C---:B0-----:R-:W-:Y:S02]  /*04d0*/  SHF.L.U32 R37, R35.reuse, 0x10, RZ ;  /* 0x0000001023257819 */ /* 0x041fe400000006ff */
[----:B------:R-:W-:Y:S01]  /*04e0*/  PRMT R35, R35, 0x7632, R35 ;  /* 0x0000763223237816 */ /* 0x000fe20000000023 */
[----:B---3--:R-:W-:Y:S01]  /*04f0*/  FADD R12, R12, 1 ;  /* 0x3f8000000c0c7421 */ /* 0x008fe20000000000 */
[----:B------:R-:W-:-:S03]  /*0500*/  FADD R14, R14, 1 ;  /* 0x3f8000000e0e7421 */ /* 0x000fc60000000000 */
[----:B------:R-:W-:Y:S01]  /*0510*/  FMUL R12, R37, R12 ;  /* 0x0000000c250c7220 */ /* 0x000fe20000400000 */
[----:B------:R-:W-:-:S05]  /*0520*/  SHF.L.U32 R37, R17, 0x10, RZ ;  /* 0x0000001011257819 */ /* 0x000fca00000006ff */
[----:B------:R-:W-:Y:S01]  /*0530*/  FMUL R16, R37, R14 ;  /* 0x0000000e25107220 */ /* 0x000fe20000400000 */
[----:B------:R-:W-:Y:S01]  /*0540*/  FADD R14, R13, 1 ;  /* 0x3f8000000d0e7421 */ /* 0x000fe20000000000 */
[----:B------:R-:W-:Y:S01]  /*0550*/  FADD R13, R15, 1 ;  /* 0x3f8000000f0d7421 */ /* 0x000fe20000000000 */
[----:B------:R-:W-:Y:S02]  /*0560*/  PRMT R17, R17, 0x7632, R17 ;  /* 0x0000763211117816 */ /* 0x000fe40000000011 */
[----:B----4-:R-:W-:Y:S02]  /*0570*/  SEL R15, R10, RZ, !P1 ;  /* 0x000000ff0a0f7207 */ /* 0x010fe40004800000 */
[----:B------:R-:W-:-:S03]  /*0580*/  SHF.L.U32 R35, R35, 0x10, RZ ;  /* 0x0000001023237819 */ /* 0x000fc600000006ff */
[----:B------:R-:W-:Y:S01]  /*0590*/  FMUL R15, R15, 48 ;  /* 0x424000000f0f7820 */ /* 0x000fe20000400000 */
[----:B------:R-:W-:Y:S02]  /*05a0*/  SHF.L.U32 R36, R17, 0x10, RZ ;  /* 0x0000001011247819 */ /* 0x000fe400000006ff */
[----:B------:R-:W-:Y:S01]  /*05b0*/  SEL R11, R11, RZ, !P1 ;  /* 0x000000ff0b0b7207 */ /* 0x000fe20004800000 */
[----:B------:R-:W-:Y:S01]  /*05c0*/  FFMA R16, R16, R15, RZ ;  /* 0x0000000f10107223 */ /* 0x000fe200000000ff */
[----:B------:R-:W-:Y:S01]  /*05d0*/  SEL R8, R8, RZ, !P1 ;  /* 0x000000ff08087207 */ /* 0x000fe20004800000 */
[----:B------:R-:W-:Y:S01]  /*05e0*/  FMUL R10, R35, R14 ;  /* 0x0000000e230a7220 */ /* 0x000fe20000400000 */
[----:B------:R-:W-:Y:S01]  /*05f0*/  SEL R15, R19, RZ, !P1 ;  /* 0x000000ff130f7207 */ /* 0x000fe20004800000 */
[----:B------:R-:W-:Y:S01]  /*0600*/  FMUL R13, R36, R13 ;  /* 0x0000000d240d7220 */ /* 0x000fe20000400000 */
[----:B------:R-:W-:Y:S01]  /*0610*/  SEL R14, R18, RZ, !P1 ;  /* 0x000000ff120e7207 */ /* 0x000fe20004800000 */
[----:B------:R-:W-:Y:S01]  /*0620*/  FMUL R18, R11, 48 ;  /* 0x424000000b127820 */ /* 0x000fe20000400000 */
[----:B------:R-:W-:Y:S01]  /*0630*/  SEL R19, R9, RZ, !P1 ;  /* 0x000000ff09137207 */ /* 0x000fe20004800000 */
[----:B------:R-:W-:Y:S01]  /*0640*/  FMUL R17, R8, 48 ;  /* 0x4240000008117820 */ /* 0x000fe20000400000 */
[----:B-----5:R-:W-:Y:S01]  /*0650*/  FADD R8, R20, 1 ;  /* 0x3f80000014087421 */ /* 0x020fe20000000000 */
[----:B------:R-:W-:Y:S01]  /*0660*/  SHF.L.U32 R9, R14, 0x10, RZ ;  /* 0x000000100e097819 */ /* 0x000fe200000006ff */
[----:B------:R-:W-:Y:S01]  /*0670*/  FFMA R18, R13, R18, RZ ;  /* 0x000000120d127223 */ /* 0x000fe200000000ff */
[----:B------:R-:W-:Y:S01]  /*0680*/  SHF.L.U32 R11, R15, 0x10, RZ ;  /* 0x000000100f0b7819 */ /* 0x000fe200000006ff */
[----:B------:R-:W-:Y:S01]  /*0690*/  FMUL R19, R19, 48 ;  /* 0x4240000013137820 */ /* 0x000fe20000400000 */
[----:B------:R-:W-:Y:S01]  /*06a0*/  FADD R20, R22, 1 ;  /* 0x3f80000016147421 */ /* 0x000fe20000000000 */
[----:B------:R-:W-:Y:S01]  /*06b0*/  IADD3 R13, R27, 0x4, RZ ;  /* 0x000000041b0d7810 */ /* 0x000fe20007ffe0ff */
[----:B------:R-:W-:Y:S01]  /*06c0*/  FMUL R22, R9, R8 ;  /* 0x0000000809167220 */ /* 0x000fe20000400000 */
[----:B------:R-:W-:Y:S01]  /*06d0*/  FFMA R19, R10, R19, RZ ;  /* 0x000000130a137223 */ /* 0x000fe200000000ff */
[----:B------:R-:W-:Y:S01]  /*06e0*/  FMUL R20, R11, R20 ;  /* 0x000000140b147220 */ /* 0x000fe20000400000 */
[----:B------:R-:W-:Y:S01]  /*06f0*/  FFMA R17, R12, R17, RZ ;  /* 0x000000110c117223 */ /* 0x000fe200000000ff */
[----:B------:R-:W-:Y:S01]  /*0700*/  CS2R R8, SRZ ;  /* 0x0000000000087805 */ /* 0x000fe2000001ff00 */
[----:B------:R-:W-:Y:S01]  /*0710*/  CS2R R10, SRZ ;  /* 0x00000000000a7805 */ /* 0x000fe2000001ff00 */
[----:B------:R-:W-:-:S05]  /*0720*/  IMAD.WIDE R12, R13, R2, c[0x0][0x170] ;  /* 0x00005c000d0c7625 */ /* 0x000fca00078e0202 */
[----:B------:R0:W2:Y:S01]  /*0730*/  @!P1 LDG.E.EL.128 R8, [R12.64] ;  /* 0x000000040c089981 */ /* 0x0000a2000c2e1d00 */
[----:B------:R-:W-:Y:S02]  /*0740*/  PRMT R14, R14, 0x7632, R14 ;  /* 0x000076320e0e7816 */ /* 0x000fe4000000000e */
[----:B------:R-:W-:Y:S01]  /*0750*/  PRMT R15, R15, 0x7632, R15 ;  /* 0x000076320f0f7816 */ /* 0x000fe2000000000f */
[----:B------:R-:W-:Y:S01]  /*0760*/  FADD R21, R21, 1 ;  /* 0x3f80000015157421 */ /* 0x000fe20000000000 */
[----:B------:R-:W-:Y:S01]  /*0770*/  SHF.L.U32 R14, R14, 0x10, RZ ;  /* 0x000000100e0e7819 */ /* 0x000fe200000006ff */
[----:B------:R-:W-:Y:S01]  /*0780*/  FADD R23, R23, 1 ;  /* 0x3f80000017177421 */ /* 0x000fe20000000000 */
[----:B------:R-:W-:Y:S01]  /*0790*/  SHF.L.U32 R36, R15, 0x10, RZ ;  /* 0x000000100f247819 */ /* 0x000fe200000006ff */
[----:B0-----:R-:W-:-:S04]  /*07a0*/  CS2R R12, SRZ ;  /* 0x00000000000c7805 */ /* 0x001fc8000001ff00 */
[----:B------:R-:W-:Y:S01]  /*07b0*/  FMUL R35, R36, R23 ;  /* 0x0000001724237220 */ /* 0x000fe20000400000 */
[----:B--2---:R-:W-:-:S05]  /*07c0*/  SEL R10, R10, RZ, !P1 ;  /* 0x000000ff0a0a7207 */ /* 0x004fca0004800000 */
[----:B------:R-:W-:Y:S01]  /*07d0*/  FMUL R15, R10, 48 ;  /* 0x424000000a0f7820 */ /* 0x000fe20000400000 */
[----:B------:R-:W-:Y:S01]  /*07e0*/  FMUL R10, R14, R21 ;  /* 0x000000150e0a7220 */ /* 0x000fe20000400000 */
[----:B------:R-:W-:Y:S02]  /*07f0*/  IADD3 R21, R27, 0x804, RZ ;  /* 0x000008041b157810 */ /* 0x000fe40007ffe0ff */
[----:B------:R-:W-:Y:S01]  /*0800*/  FFMA R23, R20, R15, RZ ;  /* 0x0000000f14177223 */ /* 0x000fe200000000ff */
[----:B------:R-:W-:Y:S01]  /*0810*/  SEL R8, R8, RZ, !P1 ;  /* 0x000000ff08087207 */ /* 0x000fe20004800000 */
[----:B------:R-:W-:Y:S01]  /*0820*/  CS2R R14, SRZ ;  /* 0x00000000000e7805 */ /* 0x000fe2000001ff00 */
[----:B------:R-:W-:Y:S01]  /*0830*/  SEL R11, R11, RZ, !P1 ;  /* 0x000000ff0b0b7207 */ /* 0x000fe20004800000 */
[----:B------:R-:W-:Y:S01]  /*0840*/  IMAD.WIDE R20, R21, R2, c[0x0][0x170] ;  /* 0x00005c0015147625 */ /* 0x000fe200078e0202 */
[----:B------:R-:W-:Y:S01]  /*0850*/  SEL R9, R9, RZ, !P1 ;  /* 0x000000ff09097207 */ /* 0x000fe20004800000 */
[----:B------:R-:W-:-:S02]  /*0860*/  FMUL R27, R8, 48 ;  /* 0x42400000081b7820 */ /* 0x000fc40000400000 */
[----:B------:R-:W-:Y:S01]  /*0870*/  FMUL R8, R11, 48 ;  /* 0x424000000b087820 */ /* 0x000fe20000400000 */
[----:B------:R0:W2:Y:S01]  /*0880*/  @P0 LDG.E.EL.128 R12, [R20.64] ;  /* 0x00000004140c0981 */ /* 0x0000a2000c2e1d00 */
[----:B------:R-:W-:Y:S01]  /*0890*/  FMUL R9, R9, 48 ;  /* 0x4240000009097820 */ /* 0x000fe20000400000 */
[----:B------:R-:W-:Y:S01]  /*08a0*/  FFMA R22, R22, R27, RZ ;  /* 0x0000001b16167223 */ /* 0x000fe200000000ff */
[----:B------:R-:W-:Y:S02]  /*08b0*/  FFMA R35, R35, R8, RZ ;  /* 0x0000000823237223 */ /* 0x000fe400000000ff */
[----:B------:R-:W-:Y:S02]  /*08c0*/  FFMA R27, R10, R9, RZ ;  /* 0x000000090a1b7223 */ /* 0x000fe400000000ff */
[----:B------:R-:W-:Y:S01]  /*08d0*/  CS2R R8, SRZ ;  /* 0x0000000000087805 */ /* 0x000fe2000001ff00 */
[----:B------:R-:W-:Y:S01]  /*08e0*/  CS2R R10, SRZ ;  /* 0x00000000000a7805 */ /* 0x000fe2000001ff00 */
[----:B0-----:R-:W-:-:S05]  /*08f0*/  IMAD.WIDE R20, R5, R2, c[0x0][0x170] ;  /* 0x00005c0005147625 */ /* 0x001fca00078e0202 */
[----:B------:R-:W3:Y:S01]  /*0900*/  @P0 LDG.E.EL.128 R8, [R20.64] ;  /* 0x0000000414080981 */ /* 0x000ee2000c2e1d00 */
[----:B------:R-:W-:Y:S02]  /*0910*/  FSEL R19, R19, RZ, !P1 ;  /* 0x000000ff13137208 */ /* 0x000fe40004800000 */
[----:B------:R-:W-:Y:S02]  /*0920*/  FSEL R18, R18, RZ, !P1 ;  /* 0x000000ff12127208 */ /* 0x000fe40004800000 */
[----:B------:R-:W-:Y:S02]  /*0930*/  FSEL R22, R22, RZ, !P1 ;  /* 0x000000ff16167208 */ /* 0x000fe40004800000 */
[----:B------:R-:W-:Y:S02]  /*0940*/  FSEL R27, R27, RZ, !P1 ;  /* 0x000000ff1b1b7208 */ /* 0x000fe40004800000 */
[----:B------:R-:W-:Y:S02]  /*0950*/  FSEL R23, R23, RZ, !P1 ;  /* 0x000000ff17177208 */ /* 0x000fe40004800000 */
[----:B------:R-:W-:-:S02]  /*0960*/  ISETP.GE.AND P2, PT, R0, 0x8, PT ;  /* 0x000000080000780c */ /* 0x000fc40003f46270 */
[----:B--2---:R-:W-:-:S05]  /*0970*/  SEL R14, R14, RZ, P0 ;  /* 0x000000ff0e0e7207 */ /* 0x004fca0000000000 */
[----:B------:R-:W-:-:S04]  /*0980*/  FMUL R5, R14, 48 ;  /* 0x424000000e057820 */ /* 0x000fc80000400000 */
[----:B------:R-:W-:Y:S01]  /*0990*/  FMUL R30, R30, R5 ;  /* 0x000000051e1e7220 */ /* 0x000fe20000400000 */
[----:B---3--:R-:W-:Y:S02]  /*09a0*/  SEL R8, R8, RZ, P0 ;  /* 0x000000ff08087207 */ /* 0x008fe40000000000 */
[----:B------:R-:W-:Y:S02]  /*09b0*/  SEL R5, R9, RZ, P0 ;  /* 0x000000ff09057207 */ /* 0x000fe40000000000 */
[----:B------:R-:W-:Y:S01]  /*09c0*/  SEL R10, R10, RZ, P0 ;  /* 0x000000ff0a0a7207 */ /* 0x000fe20000000000 */
[----:B------:R-:W-:Y:S02]  /*09d0*/  FMUL R8, R8, 48 ;  /* 0x4240000008087820 */ /* 0x000fe40000400000 */
[----:B------:R-:W-:Y:S01]  /*09e0*/  FMUL R5, R5, 48 ;  /* 0x4240000005057820 */ /* 0x000fe20000400000 */
[----:B------:R-:W-:Y:S01]  /*09f0*/  SEL R11, R11, RZ, P0 ;  /* 0x000000ff0b0b7207 */ /* 0x000fe20000000000 */
[----:B------:R-:W-:Y:S01]  /*0a00*/  FMUL R9, R10, 48 ;  /* 0x424000000a097820 */ /* 0x000fe20000400000 */
[----:B------:R-:W-:Y:S01]  /*0a10*/  FMUL R7, R7, R8 ;  /* 0x0000000807077220 */ /* 0x000fe20000400000 */
[----:B------:R-:W-:Y:S01]  /*0a20*/  FMUL R24, R24, R5 ;  /* 0x0000000518187220 */ /* 0x000fe20000400000 */
[----:B------:R-:W-:Y:S01]  /*0a30*/  SEL R12, R12, RZ, P0 ;  /* 0x000000ff0c0c7207 */ /* 0x000fe20000000000 */
[----:B------:R-:W-:Y:S01]  /*0a40*/  FMUL R4, R4, R9 ;  /* 0x0000000904047220 */ /* 0x000fe20000400000 */
[----:B------:R-:W-:Y:S01]  /*0a50*/  FMUL R5, R11, 48 ;  /* 0x424000000b057820 */ /* 0x000fe20000400000 */
[----:B------:R-:W-:-:S02]  /*0a60*/  FSEL R8, R17, RZ, !P1 ;  /* 0x000000ff11087208 */ /* 0x000fc40004800000 */
[----:B------:R-:W-:Y:S02]  /*0a70*/  FSEL R7, R7, -RZ, P0 ;  /* 0x800000ff07077208 */ /* 0x000fe40000000000 */
[----:B------:R-:W-:Y:S01]  /*0a80*/  FSEL R24, R24, -RZ, P0 ;  /* 0x800000ff18187208 */ /* 0x000fe20000000000 */
[----:B------:R-:W-:Y:S01]  /*0a90*/  FMUL R12, R12, 48 ;  /* 0x424000000c0c7820 */ /* 0x000fe20000400000 */
[----:B------:R-:W-:Y:S01]  /*0aa0*/  SEL R13, R13, RZ, P0 ;  /* 0x000000ff0d0d7207 */ /* 0x000fe20000000000 */
[----:B------:R-:W-:Y:S01]  /*0ab0*/  FMUL R5, R32, R5 ;  /* 0x0000000520057220 */ /* 0x000fe20000400000 */
[----:B------:R-:W-:Y:S01]  /*0ac0*/  FSEL R9, R16, RZ, !P1 ;  /* 0x000000ff10097208 */ /* 0x000fe20004800000 */
[----:B------:R-:W-:Y:S01]  /*0ad0*/  FADD R7, R8, R7 ;  /* 0x0000000708077221 */ /* 0x000fe20000000000 */
[----:B------:R-:W-:Y:S01]  /*0ae0*/  FSEL R4, R4, -RZ, P0 ;  /* 0x800000ff04047208 */ /* 0x000fe20000000000 */
[----:B------:R-:W-:Y:S01]  /*0af0*/  FADD R24, R19, R24 ;  /* 0x0000001813187221 */ /* 0x000fe20000000000 */
[----:B------:R-:W-:Y:S01]  /*0b00*/  FMUL R31, R31, R12 ;  /* 0x0000000c1f1f7220 */ /* 0x000fe20000400000 */
[----:B------:R-:W-:Y:S01]  /*0b10*/  FMUL R13, R13, 48 ;  /* 0x424000000d0d7820 */ /* 0x000fe20000400000 */
[----:B------:R-:W-:Y:S01]  /*0b20*/  FSEL R5, R5, -RZ, P0 ;  /* 0x800000ff05057208 */ /* 0x000fe20000000000 */
[----:B------:R-:W-:Y:S01]  /*0b30*/  FADD R4, R9, R4 ;  /* 0x0000000409047221 */ /* 0x000fe20000000000 */
[----:B------:R-:W-:Y:S01]  /*0b40*/  FADD R7, R24, R7 ;  /* 0x0000000718077221 */ /* 0x000fe20000000000 */
[----:B------:R-:W-:Y:S01]  /*0b50*/  SEL R15, R15, RZ, P0 ;  /* 0x000000ff0f0f7207 */ /* 0x000fe20000000000 */
[----:B------:R-:W-:Y:S01]  /*0b60*/  FMUL R34, R34, R13 ;  /* 0x0000000d22227220 */ /* 0x000fe20000400000 */
[----:B------:R-:W-:Y:S01]  /*0b70*/  FSEL R31, R31, -RZ, P0 ;  /* 0x800000ff1f1f7208 */ /* 0x000fe20000000000 */
[----:B------:R-:W-:Y:S01]  /*0b80*/  FADD R5, R18, R5 ;  /* 0x0000000512057221 */ /* 0x000fe20000000000 */
[----:B------:R-:W-:Y:S01]  /*0b90*/  FADD R4, R4, R7 ;  /* 0x0000000704047221 */ /* 0x000fe20000000000 */
[----:B------:R-:W-:Y:S01]  /*0ba0*/  FMUL R14, R15, 48 ;  /* 0x424000000f0e7820 */ /* 0x000fe20000400000 */
[----:B------:R-:W-:Y:S01]  /*0bb0*/  FSEL R34, R34, -RZ, P0 ;  /* 0x800000ff22227208 */ /* 0x000fe20000000000 */
[----:B------:R-:W-:Y:S01]  /*0bc0*/  FADD R31, R22, R31 ;  /* 0x0000001f161f7221 */ /* 0x000fe20000000000 */
[----:B------:R-:W-:Y:S01]  /*0bd0*/  FADD R4, R5, R4 ;  /* 0x0000000405047221 */ /* 0x000fe20000000000 */
[----:B------:R-:W-:Y:S01]  /*0be0*/  FMUL R33, R33, R14 ;  /* 0x0000000e21217220 */ /* 0x000fe20000400000 */
[----:B------:R-:W-:Y:S01]  /*0bf0*/  FSEL R30, R30, -RZ, P0 ;  /* 0x800000ff1e1e7208 */ /* 0x000fe20000000000 */
[----:B------:R-:W-:Y:S01]  /*0c00*/  FADD R34, R27, R34 ;  /* 0x000000221b227221 */ /* 0x000fe20000000000 */
[----:B------:R-:W-:Y:S01]  /*0c10*/  FADD R31, R31, R4 ;  /* 0x000000041f1f7221 */ /* 0x000fe20000000000 */
[----:B------:R-:W-:-:S02]  /*0c20*/  FSEL R4, R35, RZ, !P1 ;  /* 0x000000ff23047208 */ /* 0x000fc40004800000 */
[----:B------:R-:W-:Y:S01]  /*0c30*/  FSEL R33, R33, -RZ, P0 ;  /* 0x800000ff21217208 */ /* 0x000fe20000000000 */
[----:B------:R-:W-:Y:S01]  /*0c40*/  FADD R30, R23, R30 ;  /* 0x0000001e171e7221 */ /* 0x000fe20000000000 */
[----:B------:R-:W-:-:S03]  /*0c50*/  FADD R31, R34, R31 ;  /* 0x0000001f221f7221 */ /* 0x000fc60000000000 */
[----:B------:R-:W-:Y:S01]  /*0c60*/  FADD R33, R4, R33 ;  /* 0x0000002104217221 */ /* 0x000fe20000000000 */
[----:B------:R-:W-:-:S04]  /*0c70*/  FADD R30, R30, R31 ;  /* 0x0000001f1e1e7221 */ /* 0x000fc80000000000 */
[----:B------:R-:W-:-:S05]  /*0c80*/  FADD R30, R33, R30 ;  /* 0x0000001e211e7221 */ /* 0x000fca0000000000 */
[----:B------:R-:W0:Y:S02]  /*0c90*/  SHFL.BFLY PT, R5, R30, 0x10, 0x1f ;  /* 0x0e001f001e057f89 */ /* 0x000e2400000e0000 */
[----:B0-----:R-:W-:-:S05]  /*0ca0*/  FADD R5, R30, R5 ;  /* 0x000000051e057221 */ /* 0x001fca0000000000 */
[----:B------:R-:W0:Y:S02]  /*0cb0*/  SHFL.BFLY PT, R4, R5, 0x8, 0x1f ;  /* 0x0d001f0005047f89 */ /* 0x000e2400000e0000 */
[----:B0-----:R-:W-:-:S05]  /*0cc0*/  FADD R4, R5, R4 ;  /* 0x0000000405047221 */ /* 0x001fca0000000000 */
[----:B------:R-:W0:Y:S02]  /*0cd0*/  SHFL.BFLY PT, R7, R4, 0x4, 0x1f ;  /* 0x0c801f0004077f89 */ /* 0x000e2400000e0000 */
[----:B0-----:R-:W-:-:S05]  /*0ce0*/  FADD R7, R4, R7 ;  /* 0x0000000704077221 */ /* 0x001fca0000000000 */
[----:B------:R-:W0:Y:S01]  /*0cf0*/  SHFL.BFLY PT, R8, R7, 0x2, 0x1f ;  /* 0x0c401f0007087f89 */ /* 0x000e2200000e0000 */
[----:B------:R-:W-:Y:S01]  /*0d00*/  LOP3.LUT P0, RZ, R0, 0x1f, RZ, 0xc0, !PT ;  /* 0x0000001f00ff7812 */ /* 0x000fe2000780c0ff */
[----:B0-----:R-:W-:-:S05]  /*0d10*/  FADD R8, R7, R8 ;  /* 0x0000000807087221 */ /* 0x001fca0000000000 */
[----:B------:R-:W0:Y:S01]  /*0d20*/  SHFL.BFLY PT, R9, R8, 0x1, 0x1f ;  /* 0x0c201f0008097f89 */ /* 0x000e2200000e0000 */
[----:B------:R-:W-:-:S04]  /*0d30*/  SHF.R.U32.HI R10, RZ, 0x3, R0 ;  /* 0x00000003ff0a7819 */ /* 0x000fc80000011600 */
[----:B------:R-:W-:Y:S01]  /*0d40*/  LOP3.LUT R10, R10, 0x1c, RZ, 0xc0, !PT ;  /* 0x0000001c0a0a7812 */ /* 0x000fe200078ec0ff */
[----:B0-----:R-:W-:-:S05]  /*0d50*/  FADD R9, R8, R9 ;  /* 0x0000000908097221 */ /* 0x001fca0000000000 */
[----:B------:R-:W-:Y:S04]  /*0d60*/  @!P0 STS [R10], R9 ;  /* 0x000000090a008388 */ /* 0x000fe80000000800 */
[----:B------:R-:W-:Y:S06]  /*0d70*/  BAR.SYNC 0x0 ;  /* 0x0000000000007b1d */ /* 0x000fec0000000000 */
[----:B------:R-:W0:Y:S04]  /*0d80*/  @!P2 LDS R3, [R0.X4] ;  /* 0x000000000003a984 */ /* 0x000e280000004800 */
[----:B0-----:R-:W0:Y:S02]  /*0d90*/  SHFL.BFLY PT, R4, R3, 0x4, 0x1f ;  /* 0x0c801f0003047f89 */ /* 0x001e2400000e0000 */
[----:B0-----:R-:W-:-:S05]  /*0da0*/  FADD R4, R3, R4 ;  /* 0x0000000403047221 */ /* 0x001fca0000000000 */
[----:B------:R-:W0:Y:S01]  /*0db0*/  SHFL.BFLY PT, R5, R4, 0x2, 0x1f ;  /* 0x0c401f0004057f89 */ /* 0x000e2200000e0000 */
[----:B------:R-:W-:Y:S01]  /*0dc0*/  LOP3.LUT P0, RZ, R0, 0x7, RZ, 0xc0, !PT ;  /* 0x0000000700ff7812 */ /* 0x000fe2000780c0ff */
[----:B0-----:R-:W-:-:S05]  /*0dd0*/  FADD R7, R4, R5 ;  /* 0x0000000504077221 */ /* 0x001fca0000000000 */
[----:B------:R-:W0:Y:S01]  /*0de0*/  SHFL.BFLY PT, R8, R7, 0x1, 0x1f ;  /* 0x0c201f0007087f89 */ /* 0x000e2200000e0000 */
[----:B------:R-:W-:Y:S02]  /*0df0*/  ISETP.LT.AND P0, PT, R0, 0x8, !P0 ;  /* 0x000000080000780c */ /* 0x000fe40004701270 */
[----:B------:R-:W-:Y:S01]  /*0e00*/  MOV R17, 0x8 ;  /* 0x0000000800117802 */ /* 0x000fe20000000f00 */
[----:B------:R-:W-:Y:S01]  /*0e10*/  IMAD.WIDE R12, R6, R2, c[0x0][0x188] ;  /* 0x00006200060c7625 */ /* 0x000fe200078e0202 */
[----:B------:R-:W-:-:S03]  /*0e20*/  CS2R R10, SRZ ;  /* 0x00000000000a7805 */ /* 0x000fc6000001ff00 */
[----:B------:R-:W-:Y:S01]  /*0e30*/  IMAD.WIDE R2, R6, R17, c[0x0][0x178] ;  /* 0x00005e0006027625 */ /* 0x000fe200078e0211 */
[----:B------:R-:W-:Y:S01]  /*0e40*/  MOV R5, RZ ;  /* 0x000000ff00057202 */ /* 0x000fe20000000f00 */
[----:B0-----:R-:W-:Y:S02]  /*0e50*/  FADD R15, R7, R8 ;  /* 0x00000008070f7221 */ /* 0x001fe40000000000 */
[----:B------:R-:W-:-:S03]  /*0e60*/  CS2R R8, SRZ ;  /* 0x0000000000087805 */ /* 0x000fc6000001ff00 */
[----:B------:R-:W-:Y:S04]  /*0e70*/  @P0 STS [R0.X4], R15 ;  /* 0x0000000f00000388 */ /* 0x000fe80000004800 */
[----:B------:R-:W-:Y:S06]  /*0e80*/  BAR.SYNC 0x0 ;  /* 0x0000000000007b1d */ /* 0x000fec0000000000 */
[----:B------:R-:W2:Y:S04]  /*0e90*/  @!P1 LDG.E.EL.64 R8, [R2.64] ;  /* 0x0000000402089981 */ /* 0x000ea8000c2e1b00 */
[----:B------:R-:W3:Y:S04]  /*0ea0*/  @!P1 LDG.E.EL.64 R10, [R2.64] ;  /* 0x00000004020a9981 */ /* 0x000ee8000c2e1b00 */
[----:B------:R-:W4:Y:S04]  /*0eb0*/  @!P1 LDG.E.EL R5, [R12.64] ;  /* 0x000000040c059981 */ /* 0x000f28000c2e1900 */
[----:B------:R-:W0:Y:S01]  /*0ec0*/  LDS R4, [RZ] ;  /* 0x00000000ff047984 */ /* 0x000e220000000800 */
[----:B------:R-:W-:-:S02]  /*0ed0*/  MOV R33, 0x2400 ;  /* 0x0000240000217802 */ /* 0x000fc40000000f00 */
[----:B------:R-:W-:Y:S02]  /*0ee0*/  MOV R27, RZ ;  /* 0x000000ff001b7202 */ /* 0x000fe40000000f00 */
[----:B------:R-:W-:Y:S01]  /*0ef0*/  IADD3 R24, R25, 0x4, RZ ;  /* 0x0000000419187810 */ /* 0x000fe20007ffe0ff */
[----:B------:R-:W-:Y:S01]  /*0f00*/  UPLOP3.LUT UP0, UPT, UPT, UPT, UPT, 0x80, 0x0 ;  /* 0x000000000000789c */ /* 0x000fe20003f0f070 */
[----:B0-----:R-:W-:Y:S01]  /*0f10*/  FMUL R4, R4, -0.5 ;  /* 0xbf00000004047820 */ /* 0x001fe20000400000 */
[----:B--2---:R-:W-:Y:S02]  /*0f20*/  ISETP.NE.U32.AND P0, PT, R8, -0x1, PT ;  /* 0xffffffff0800780c */ /* 0x004fe40003f05070 */
[----:B---3--:R-:W-:Y:S02]  /*0f30*/  IADD3 R15, P3, R10, 0x46600, RZ ;  /* 0x000466000a0f7810 */ /* 0x008fe40007f7e0ff */
[----:B------:R-:W-:Y:S02]  /*0f40*/  ISETP.NE.AND.EX P0, PT, R9, -0x1, PT, P0 ;  /* 0xffffffff0900780c */ /* 0x000fe40003f05300 */
[----:B------:R-:W-:Y:S01]  /*0f50*/  ISETP.GE.AND P2, PT, R11, RZ, PT ;  /* 0x000000ff0b00720c */ /* 0x000fe20003f46270 */
[----:B----4-:R-:W-:Y:S01]  /*0f60*/  FMUL R0, R5, R5 ;  /* 0x0000000505007220 */ /* 0x010fe20000400000 */
[----:B------:R-:W-:-:S02]  /*0f70*/  IADD3.X R9, RZ, R11, RZ, P3, !PT ;  /* 0x0000000bff097210 */ /* 0x000fc40001ffe4ff */
[----:B------:R-:W-:Y:S01]  /*0f80*/  SEL R32, R15, R10, !P2 ;  /* 0x0000000a0f207207 */ /* 0x000fe20005000000 */
[----:B------:R-:W-:Y:S01]  /*0f90*/  FMUL R7, R0, R5 ;  /* 0x0000000500077220 */ /* 0x000fe20000400000 */
[----:B------:R-:W-:-:S03]  /*0fa0*/  SEL R10, R9, R11, !P2 ;  /* 0x0000000b090a7207 */ /* 0x000fc60005000000 */
[----:B------:R-:W-:Y:S01]  /*0fb0*/  FMUL R0, R4, R7 ;  /* 0x0000000704007220 */ /* 0x000fe20000400000 */
[----:B------:R-:W-:Y:S01]  /*0fc0*/  IMAD.WIDE.U32 R32, R32, R33, c[0x0][0x190] ;  /* 0x0000640020207625 */ /* 0x000fe200078e0021 */
[----:B------:R-:W-:-:S03]  /*0fd0*/  SHF.L.U32 R7, R26, 0x2, RZ ;  /* 0x000000021a077819 */ /* 0x000fc600000006ff */
[----:B------:R-:W-:Y:S01]  /*0fe0*/  IMAD R3, R10, 0x2400, RZ ;  /* 0x000024000a037824 */ /* 0x000fe200078e02ff */
[----:B------:R-:W-:Y:S01]  /*0ff0*/  SHF.L.U32 R4, R26, 0x5, RZ ;  /* 0x000000051a047819 */ /* 0x000fe200000006ff */
[----:B------:R-:W-:Y:S01]  /*1000*/  FMUL R0, R0, 0.00043402778101153671741 ;  /* 0x39e38e3900007820 */ /* 0x000fe20000400000 */
[----:B------:R-:W-:Y:S02]  /*1010*/  IADD3 R2, R7, 0x400, RZ ;  /* 0x0000040007027810 */ /* 0x000fe40007ffe0ff */
[----:B------:R-:W-:-:S02]  /*1020*/  IADD3 R3, R33, R3, RZ ;  /* 0x0000000321037210 */ /* 0x000fc40007ffe0ff */
.L_x_17:
[----:B------:R-:W-:Y:S01]  /*1030*/  LOP3.LUT R19, R27, R25, RZ, 0xfc, !PT ;  /* 0x000000191b137212 */ /* 0x000fe200078efcff */
[----:B-1----:R-:W-:Y:S01]  /*1040*/  CS2R R8, SRZ ;  /* 0x0000000000087805 */ /* 0x002fe2000001ff00 */
[----:B------:R-:W-:Y:S01]  /*1050*/  MOV R34, 0x2 ;  /* 0x0000000200227802 */ /* 0x000fe20000000f00 */
[----:B------:R-:W-:Y:S01]  /*1060*/  CS2R R10, SRZ ;  /* 0x00000000000a7805 */ /* 0x000fe2000001ff00 */
[----:B------:R-:W-:Y:S01]  /*1070*/  ISETP.GE.U32.AND P2, PT, R19, 0x900, PT ;  /* 0x000009001300780c */ /* 0x000fe20003f46070 */
[C---:B------:R-:W-:Y:S01]  /*1080*/  IMAD R31, R6.reuse, 0x900, R19 ;  /* 0x00000900061f7824 */ /* 0x040fe200078e0213 */
[----:B------:R-:W-:Y:S01]  /*1090*/  MOV R30, 0x4 ;  /* 0x00000004001e7802 */ /* 0x000fe20000000f00 */
[----:B------:R-:W-:Y:S01]  /*10a0*/  CS2R R20, SRZ ;  /* 0x0000000000147805 */ /* 0x000fe2000001ff00 */
[----:B------:R-:W-:Y:S01]  /*10b0*/  ISETP.LT.AND P4, PT, R6, 0x4, !P2 ;  /* 0x000000040600780c */ /* 0x000fe20005781270 */
[----:B------:R-:W-:Y:S01]  /*10c0*/  CS2R R22, SRZ ;  /* 0x0000000000167805 */ /* 0x000fe2000001ff00 */
[----:B------:R-:W-:-:S04]  /*10d0*/  IMAD.WIDE R34, R31, R34, c[0x0][0x160] ;  /* 0x000058001f227625 */ /* 0x000fc800078e0222 */
[----:B------:R-:W-:-:S05]  /*10e0*/  IMAD.WIDE.U32 R18, R19, R30, c[0x0][0x168] ;  /* 0x00005a0013127625 */ /* 0x000fca00078e001e */
[----:B--2---:R-:W2:Y:S04]  /*10f0*/  @!P2 LDG.E.EL.128 R20, [R18.64] ;  /* 0x000000041214a981 */ /* 0x004ea8000c2e1d00 */
[----:B------:R-:W3:Y:S01]  /*1100*/  @P4 LDG.E.EF.128 R8, [R34.64] ;  /* 0x0000000422084981 */ /* 0x000ee2000c0e1d00 */
[----:B------:R-:W-:Y:S01]  /*1110*/  CS2R R12, SRZ ;  /* 0x00000000000c7805 */ /* 0x000fe2000001ff00 */
[----:B------:R-:W-:Y:S01]  /*1120*/  CS2R R14, SRZ ;  /* 0x00000000000e7805 */ /* 0x000fe2000001ff00 */
[----:B------:R-:W-:-:S05]  /*1130*/  IMAD.WIDE R16, R31, R30, c[0x0][0x180] ;  /* 0x000060001f107625 */ /* 0x000fca00078e021e */
[----:B0-----:R0:W4:Y:S02]  /*1140*/  @P4 LDG.E.EF.128 R12, [R16.64] ;  /* 0x00000004100c4981 */ /* 0x001124000c0e1d00 */
[----:B0-----:R-:W-:Y:S01]  /*1150*/  CS2R R16, SRZ ;  /* 0x0000000000107805 */ /* 0x001fe2000001ff00 */
[----:B--2---:R-:W-:Y:S02]  /*1160*/  SEL R22, R22, RZ, !P2 ;  /* 0x000000ff16167207 */ /* 0x004fe40005000000 */
[----:B------:R-:W-:Y:S02]  /*1170*/  SEL R20, R20, RZ, !P2 ;  /* 0x000000ff14147207 */ /* 0x000fe40005000000 */
[----:B---3--:R-:W-:Y:S01]  /*1180*/  SEL R37, R9, RZ, P4 ;  /* 0x000000ff09257207 */ /* 0x008fe20002000000 */
[----:B------:R-:W-:Y:S01]  /*1190*/  FADD R22, R22, 1 ;  /* 0x3f80000016167421 */ /* 0x000fe20000000000 */
[----:B------:R-:W-:Y:S01]  /*11a0*/  SEL R36, R8, RZ, P4 ;  /* 0x000000ff08247207 */ /* 0x000fe20002000000 */
[----:B------:R-:W-:Y:S01]  /*11b0*/  FADD R20, R20, 1 ;  /* 0x3f80000014147421 */ /* 0x000fe20000000000 */
[----:B------:R-:W-:-:S02]  /*11c0*/  SHF.L.U32 R19, R37, 0x10, RZ ;  /* 0x0000001025137819 */ /* 0x000fc400000006ff */
[----:B------:R-:W-:-:S03]  /*11d0*/  SHF.L.U32 R9, R36, 0x10, RZ ;  /* 0x0000001024097819 */ /* 0x000fc600000006ff */
[----:B------:R-:W-:Y:S02]  /*11e0*/  FMUL R22, R19, R22 ;  /* 0x0000001613167220 */ /* 0x000fe40000400000 */
[----:B------:R-:W-:Y:S01]  /*11f0*/  FMUL R20, R9, R20 ;  /* 0x0000001409147220 */ /* 0x000fe20000400000 */
[----:B------:R-:W-:Y:S01]  /*1200*/  CS2R R18, SRZ ;  /* 0x0000000000127805 */ /* 0x000fe2000001ff00 */
[----:B------:R-:W-:Y:S01]  /*1210*/  IMAD.WIDE R8, R31, R30, c[0x0][0x170] ;  /* 0x00005c001f087625 */ /* 0x000fe200078e021e */
[----:B------:R-:W-:Y:S02]  /*1220*/  SEL R21, R21, RZ, !P2 ;  /* 0x000000ff15157207 */ /* 0x000fe40005000000 */
[----:B------:R-:W-:Y:S02]  /*1230*/  PRMT R36, R36, 0x7632, R36 ;  /* 0x0000763224247816 */ /* 0x000fe40000000024 */
[----:B------:R0:W2:Y:S01]  /*1240*/  @P4 LDG.E.EF.128 R16, [R8.64] ;  /* 0x0000000408104981 */ /* 0x0000a2000c0e1d00 */
[----:B------:R-:W-:Y:S01]  /*1250*/  SEL R23, R23, RZ, !P2 ;  /* 0x000000ff17177207 */ /* 0x000fe20005000000 */
[----:B------:R-:W-:Y:S01]  /*1260*/  FADD R21, R21, 1 ;  /* 0x3f80000015157421 */ /* 0x000fe20000000000 */
[----:B----4-:R-:W-:-:S02]  /*1270*/  SEL R31, R14, RZ, P4 ;  /* 0x000000ff0e1f7207 */ /* 0x010fc40002000000 */
[----:B------:R-:W-:Y:S01]  /*1280*/  SHF.L.U32 R36, R36, 0x10, RZ ;  /* 0x0000001024247819 */ /* 0x000fe200000006ff */
[----:B------:R-:W-:Y:S01]  /*1290*/  FADD R14, R23, 1 ;  /* 0x3f800000170e7421 */ /* 0x000fe20000000000 */
[----:B------:R-:W-:Y:S01]  /*12a0*/  SEL R35, R12, RZ, P4 ;  /* 0x000000ff0c237207 */ /* 0x000fe20002000000 */
[----:B------:R-:W-:Y:S01]  /*12b0*/  FFMA R31, R22, R5, R31 ;  /* 0x00000005161f7223 */ /* 0x000fe2000000001f */
[----:B------:R-:W-:Y:S01]  /*12c0*/  PRMT R37, R37, 0x7632, R37 ;  /* 0x0000763225257816 */ /* 0x000fe20000000025 */
[----:B------:R-:W-:Y:S01]  /*12d0*/  FMUL R12, R36, R21 ;  /* 0x00000015240c7220 */ /* 0x000fe20000400000 */
[----:B------:R-:W-:Y:S01]  /*12e0*/  CS2R R22, SRZ ;  /* 0x0000000000167805 */ /* 0x000fe2000001ff00 */
[----:B------:R-:W-:Y:S01]  /*12f0*/  FFMA R35, R20, R5, R35 ;  /* 0x0000000514237223 */ /* 0x000fe20000000023 */
[----:B0-----:R-:W-:Y:S01]  /*1300*/  IMAD.WIDE.U32 R8, R27, 0x4, R28 ;  /* 0x000000041b087825 */ /* 0x001fe200078e001c */
[----:B------:R-:W-:Y:S01]  /*1310*/  CS2R R20, SRZ ;  /* 0x0000000000147805 */ /* 0x000fe2000001ff00 */
[----:B------:R-:W-:-:S05]  /*1320*/  SHF.L.U32 R37, R37, 0x10, RZ ;  /* 0x0000001025257819 */ /* 0x000fca00000006ff */
[----:B------:R-:W3:Y:S01]  /*1330*/  @!P2 LDG.E.EL.128 R20, [R8.64+0x10] ;  /* 0x000010040814a981 */ /* 0x000ee2000c2e1d00 */
[----:B------:R-:W-:Y:S01]  /*1340*/  SEL R15, R15, RZ, P4 ;  /* 0x000000ff0f0f7207 */ /* 0x000fe20002000000 */
[----:B------:R-:W-:Y:S01]  /*1350*/  FMUL R14, R37, R14 ;  /* 0x0000000e250e7220 */ /* 0x000fe20000400000 */
[----:B------:R-:W-:-:S03]  /*1360*/  SEL R13, R13, RZ, P4 ;  /* 0x000000ff0d0d7207 */ /* 0x000fc60002000000 */
[-C--:B------:R-:W-:Y:S01]  /*1370*/  FFMA R15, R14, R5.reuse, R15 ;  /* 0x000000050e0f7223 */ /* 0x080fe2000000000f */
[----:B------:R-:W-:Y:S02]  /*1380*/  SEL R10, R10, RZ, P4 ;  /* 0x000000ff0a0a7207 */ /* 0x000fe40002000000 */
[----:B--2---:R-:W-:Y:S02]  /*1390*/  SEL R16, R16, RZ, P4 ;  /* 0x000000ff10107207 */ /* 0x004fe40002000000 */
[----:B------:R-:W-:Y:S02]  /*13a0*/  SEL R18, R18, RZ, P4 ;  /* 0x000000ff12127207 */ /* 0x000fe40002000000 */
[----:B------:R-:W-:Y:S01]  /*13b0*/  SEL R14, R19, RZ, P4 ;  /* 0x000000ff130e7207 */ /* 0x000fe20002000000 */
[----:B------:R-:W-:Y:S01]  /*13c0*/  FMUL R16, R16, 48 ;  /* 0x4240000010107820 */ /* 0x000fe20000400000 */
[----:B------:R-:W-:Y:S01]  /*13d0*/  FFMA R19, R12, R5, R13 ;  /* 0x000000050c137223 */ /* 0x000fe2000000000d */
[----:B------:R-:W-:Y:S01]  /*13e0*/  FMUL R13, R18, 48 ;  /* 0x42400000120d7820 */ /* 0x000fe20000400000 */
[----:B------:R-:W-:Y:S01]  /*13f0*/  SEL R34, R17, RZ, P4 ;  /* 0x000000ff11227207 */ /* 0x000fe20002000000 */
[----:B------:R-:W-:Y:S01]  /*1400*/  FFMA R35, R0, R16, R35 ;  /* 0x0000001000237223 */ /* 0x000fe20000000023 */
[----:B------:R-:W-:Y:S01]  /*1410*/  FMUL R12, R14, 48 ;  /* 0x424000000e0c7820 */ /* 0x000fe20000400000 */
[C---:B------:R-:W-:Y:S01]  /*1420*/  FFMA R18, R0.reuse, R13, R31 ;  /* 0x0000000d00127223 */ /* 0x040fe2000000001f */
[----:B------:R-:W-:Y:S01]  /*1430*/  LOP3.LUT R31, R27, R24, RZ, 0xfc, !PT ;  /* 0x000000181b1f7212 */ /* 0x000fe200078efcff */
[----:B------:R-:W-:Y:S01]  /*1440*/  FFMA R16, R0, R16, R35 ;  /* 0x0000001000107223 */ /* 0x000fe20000000023 */
[----:B------:R-:W-:Y:S01]  /*1450*/  FMUL R35, R34, 48 ;  /* 0x4240000022237820 */ /* 0x000fe20000400000 */
[----:B------:R-:W-:-:S02]  /*1460*/  FFMA R15, R0, R12, R15 ;  /* 0x0000000c000f7223 */ /* 0x000fc4000000000f */
[----:B------:R-:W-:Y:S01]  /*1470*/  IMAD R31, R6, 0x900, R31 ;  /* 0x00000900061f7824 */ /* 0x000fe200078e021f */
[----:B------:R-:W-:Y:S01]  /*1480*/  FFMA R19, R0, R35, R19 ;  /* 0x0000002300137223 */ /* 0x000fe20000000013 */
[----:B---3--:R-:W-:Y:S01]  /*1490*/  SEL R20, R20, RZ, !P2 ;  /* 0x000000ff14147207 */ /* 0x008fe20005000000 */
[C---:B------:R-:W-:Y:S01]  /*14a0*/  FFMA R18, R0.reuse, R13, R18 ;  /* 0x0000000d00127223 */ /* 0x040fe20000000012 */
[C---:B------:R-:W-:Y:S01]  /*14b0*/  FFMA R17, R0.reuse, R12, R15 ;  /* 0x0000000c00117223 */ /* 0x040fe2000000000f */
[----:B------:R-:W-:Y:S01]  /*14c0*/  IMAD.WIDE R8, R31, R30, c[0x0][0x180] ;  /* 0x000060001f087625 */ /* 0x000fe200078e021e */
[----:B------:R-:W-:Y:S01]  /*14d0*/  CS2R R12, SRZ ;  /* 0x00000000000c7805 */ /* 0x000fe2000001ff00 */
[----:B------:R-:W-:Y:S01]  /*14e0*/  CS2R R14, SRZ ;  /* 0x00000000000e7805 */ /* 0x000fe2000001ff00 */
[----:B------:R-:W-:Y:S01]  /*14f0*/  FFMA R19, R0, R35, R19 ;  /* 0x0000002300137223 */ /* 0x000fe20000000013 */
[----:B------:R-:W-:Y:S01]  /*1500*/  SHF.L.U32 R35, R10, 0x10, RZ ;  /* 0x000000100a237819 */ /* 0x000fe200000006ff */
[----:B------:R-:W-:Y:S01]  /*1510*/  FADD R34, R20, 1 ;  /* 0x3f80000014227421 */ /* 0x000fe20000000000 */
[----:B------:R-:W-:-:S02]  /*1520*/  SEL R36, R22, RZ, !P2 ;  /* 0x000000ff16247207 */ /* 0x000fc40005000000 */
[----:B------:R-:W-:Y:S01]  /*1530*/  SEL R22, R11, RZ, P4 ;  /* 0x000000ff0b167207 */ /* 0x000fe20002000000 */
[----:B------:R0:W2:Y:S01]  /*1540*/  @P4 LDG.E.EF.128 R12, [R8.64] ;  /* 0x00000004080c4981 */ /* 0x0000a2000c0e1d00 */
[----:B------:R-:W-:Y:S02]  /*1550*/  SEL R20, R21, RZ, !P2 ;  /* 0x000000ff15147207 */ /* 0x000fe40005000000 */
[----:B------:R-:W-:Y:S01]  /*1560*/  PRMT R10, R10, 0x7632, R10 ;  /* 0x000076320a0a7816 */ /* 0x000fe2000000000a */
[----:B------:R-:W-:Y:S01]  /*1570*/  FADD R36, R36, 1 ;  /* 0x3f80000024247421 */ /* 0x000fe20000000000 */
[----:B------:R-:W-:Y:S01]  /*1580*/  SHF.L.U32 R11, R22, 0x10, RZ ;  /* 0x00000010160b7819 */ /* 0x000fe200000006ff */
[----:B------:R-:W-:Y:S01]  /*1590*/  FADD R20, R20, 1 ;  /* 0x3f80000014147421 */ /* 0x000fe20000000000 */
[----:B0-----:R-:W-:-:S03]  /*15a0*/  SHF.L.U32 R9, R10, 0x10, RZ ;  /* 0x000000100a097819 */ /* 0x001fc600000006ff */
[----:B------:R-:W-:Y:S01]  /*15b0*/  FMUL R36, R11, R36 ;  /* 0x000000240b247220 */ /* 0x000fe20000400000 */
[----:B------:R-:W-:Y:S01]  /*15c0*/  IMAD.WIDE R30, R31, R30, c[0x0][0x170] ;  /* 0x00005c001f1e7625 */ /* 0x000fe200078e021e */
[----:B------:R-:W-:Y:S01]  /*15d0*/  CS2R R10, SRZ ;  /* 0x00000000000a7805 */ /* 0x000fe2000001ff00 */
[----:B------:R-:W-:Y:S02]  /*15e0*/  FMUL R20, R9, R20 ;  /* 0x0000001409147220 */ /* 0x000fe40000400000 */
[----:B------:R-:W-:-:S06]  /*15f0*/  CS2R R8, SRZ ;  /* 0x0000000000087805 */ /* 0x000fcc000001ff00 */
[----:B------:R0:W3:Y:S01]  /*1600*/  @P4 LDG.E.EF.128 R8, [R30.64] ;  /* 0x000000041e084981 */ /* 0x0000e2000c0e1d00 */
[----:B------:R-:W-:Y:S02]  /*1610*/  SEL R23, R23, RZ, !P2 ;  /* 0x000000ff17177207 */ /* 0x000fe40005000000 */
[----:B------:R-:W-:-:S04]  /*1620*/  PRMT R22, R22, 0x7632, R22 ;  /* 0x0000763216167816 */ /* 0x000fc80000000016 */
[----:B------:R-:W-:Y:S01]  /*1630*/  SHF.L.U32 R21, R22, 0x10, RZ ;  /* 0x0000001016157819 */ /* 0x000fe200000006ff */
[----:B------:R-:W-:Y:S01]  /*1640*/  FADD R22, R23, 1 ;  /* 0x3f80000017167421 */ /* 0x000fe20000000000 */
[----:B------:R-:W-:-:S03]  /*1650*/  FMUL R34, R35, R34 ;  /* 0x0000002223227220 */ /* 0x000fc60000400000 */
[----:B------:R-:W-:Y:S01]  /*1660*/  FMUL R22, R21, R22 ;  /* 0x0000001615167220 */ /* 0x000fe20000400000 */
[C---:B------:R-:W-:Y:S02]  /*1670*/  LOP3.LUT R21, R27.reuse, R2, RZ, 0xfc, !PT ;  /* 0x000000021b157212 */ /* 0x040fe400078efcff */
[----:B0-----:R-:W-:Y:S02]  /*1680*/  LOP3.LUT R31, R27, R7, RZ, 0xfc, !PT ;  /* 0x000000071b1f7212 */ /* 0x001fe400078efcff */
[----:B------:R-:W-:Y:S01]  /*1690*/  ISETP.LT.U32.AND P2, PT, R21, 0x900, !P1 ;  /* 0x000009001500780c */ /* 0x000fe20004f41070 */
[----:B------:R-:W-:Y:S01]  /*16a0*/  FMUL R17, R17, 48 ;  /* 0x4240000011117820 */ /* 0x000fe20000400000 */
[----:B------:R-:W-:Y:S01]  /*16b0*/  FMUL R16, R16, 48 ;  /* 0x4240000010107820 */ /* 0x000fe20000400000 */
[----:B------:R-:W-:-:S04]  /*16c0*/  FMUL R18, R18, 48 ;  /* 0x4240000012127820 */ /* 0x000fc80000400000 */
[----:B------:R-:W-:Y:S02]  /*16d0*/  FSEL R16, R16, RZ, P0 ;  /* 0x000000ff10107208 */ /* 0x000fe40000000000 */
[----:B------:R-:W-:Y:S01]  /*16e0*/  FSEL R18, R18, RZ, P0 ;  /* 0x000000ff12127208 */ /* 0x000fe20000000000 */
[----:B------:R-:W-:Y:S01]  /*16f0*/  BSSY B0, `(.L_x_0) ;  /* 0x0000038000007945 */ /* 0x000fe20003800000 */
[----:B------:R-:W-:Y:S06]  /*1700*/  BAR.SYNC 0x0 ;  /* 0x0000000000007b1d */ /* 0x000fec0000000000 */
[----:B--2---:R-:W-:-:S02]  /*1710*/  SEL R15, R15, RZ, P4 ;  /* 0x000000ff0f0f7207 */ /* 0x004fc40002000000 */
[----:B------:R-:W-:Y:S02]  /*1720*/  SEL R23, R12, RZ, P4 ;  /* 0x000000ff0c177207 */ /* 0x000fe40002000000 */
[----:B------:R-:W-:Y:S01]  /*1730*/  IADD3 R12, P3, R7, R27, RZ ;  /* 0x0000001b070c7210 */ /* 0x000fe20007f7e0ff */
[-C--:B------:R-:W-:Y:S01]  /*1740*/  FFMA R27, R22, R5.reuse, R15 ;  /* 0x00000005161b7223 */ /* 0x080fe2000000000f */
[----:B------:R-:W-:Y:S01]  /*1750*/  SEL R35, R14, RZ, P4 ;  /* 0x000000ff0e237207 */ /* 0x000fe20002000000 */
[----:B------:R-:W-:Y:S01]  /*1760*/  FFMA R23, R34, R5, R23 ;  /* 0x0000000522177223 */ /* 0x000fe20000000017 */
[----:B------:R-:W-:Y:S02]  /*1770*/  MOV R14, R32 ;  /* 0x00000020000e7202 */ /* 0x000fe40000000f00 */
[----:B------:R-:W-:Y:S02]  /*1780*/  MOV R15, R3 ;  /* 0x00000003000f7202 */ /* 0x000fe40000000f00 */
[----:B------:R-:W-:-:S02]  /*1790*/  IADD3.X R22, RZ, RZ, RZ, P3, !PT ;  /* 0x000000ffff167210 */ /* 0x000fc40001ffe4ff */
[----:B------:R-:W-:Y:S02]  /*17a0*/  LEA R34, P5, R12, R32, 0x2 ;  /* 0x000000200c227211 */ /* 0x000fe400078a10ff */
[----:B------:R-:W-:Y:S01]  /*17b0*/  SEL R13, R13, RZ, P4 ;  /* 0x000000ff0d0d7207 */ /* 0x000fe20002000000 */
[----:B------:R-:W-:Y:S01]  /*17c0*/  FFMA R21, R36, R5, R35 ;  /* 0x0000000524157223 */ /* 0x000fe20000000023 */
[C---:B------:R-:W-:Y:S01]  /*17d0*/  ISETP.LT.U32.AND P3, PT, R31.reuse, 0x900, !P1 ;  /* 0x000009001f00780c */ /* 0x040fe20004f61070 */
[----:B------:R-:W-:Y:S01]  /*17e0*/  IMAD.WIDE.U32 R30, R31, 0x4, R14 ;  /* 0x000000041f1e7825 */ /* 0x000fe200078e000e */
[----:B---3--:R-:W-:Y:S02]  /*17f0*/  SEL R10, R10, RZ, P4 ;  /* 0x000000ff0a0a7207 */ /* 0x008fe40002000000 */
[----:B------:R-:W-:Y:S02]  /*1800*/  SEL R8, R8, RZ, P4 ;  /* 0x000000ff08087207 */ /* 0x000fe40002000000 */
[----:B------:R-:W-:-:S02]  /*1810*/  SEL R11, R11, RZ, P4 ;  /* 0x000000ff0b0b7207 */ /* 0x000fc40002000000 */
[----:B------:R-:W-:Y:S01]  /*1820*/  SEL R9, R9, RZ, P4 ;  /* 0x000000ff09097207 */ /* 0x000fe20002000000 */
[----:B------:R-:W-:Y:S01]  /*1830*/  FMUL R15, R10, 48 ;  /* 0x424000000a0f7820 */ /* 0x000fe20000400000 */
[----:B------:R-:W-:Y:S01]  /*1840*/  LEA.HI.X R35, R12, R3, R22, 0x2, P5 ;  /* 0x000000030c237211 */ /* 0x000fe200028f1416 */
[----:B------:R-:W-:Y:S01]  /*1850*/  FMUL R12, R8, 48 ;  /* 0x42400000080c7820 */ /* 0x000fe20000400000 */
[----:B------:R-:W-:Y:S01]  /*1860*/  FFMA R13, R20, R5, R13 ;  /* 0x00000005140d7223 */ /* 0x000fe2000000000d */
[----:B------:R-:W-:Y:S01]  /*1870*/  FMUL R8, R11, 48 ;  /* 0x424000000b087820 */ /* 0x000fe20000400000 */
[----:B------:R-:W-:Y:S01]  /*1880*/  FMUL R10, R9, 48 ;  /* 0x42400000090a7820 */ /* 0x000fe20000400000 */
[C---:B------:R-:W-:Y:S01]  /*1890*/  FFMA R23, R0.reuse, R12, R23 ;  /* 0x0000000c00177223 */ /* 0x040fe20000000017 */
[CC--:B------:R-:W-:Y:S01]  /*18a0*/  FFMA R14, R0.reuse, R15.reuse, R21 ;  /* 0x0000000f000e7223 */ /* 0x0c0fe20000000015 */
[C---:B------:R-:W-:Y:S01]  /*18b0*/  FFMA R27, R0.reuse, R8, R27 ;  /* 0x00000008001b7223 */ /* 0x040fe2000000001b */
[C---:B------:R-:W-:Y:S01]  /*18c0*/  FFMA R13, R0.reuse, R10, R13 ;  /* 0x0000000a000d7223 */ /* 0x040fe2000000000d */
[C---:B------:R-:W-:Y:S01]  /*18d0*/  FFMA R23, R0.reuse, R12, R23 ;  /* 0x0000000c00177223 */ /* 0x040fe20000000017 */
[C---:B------:R-:W-:Y:S01]  /*18e0*/  FFMA R14, R0.reuse, R15, R14 ;  /* 0x0000000f000e7223 */ /* 0x040fe2000000000e */
[C---:B------:R-:W-:Y:S01]  /*18f0*/  FFMA R27, R0.reuse, R8, R27 ;  /* 0x00000008001b7223 */ /* 0x040fe2000000001b */
[----:B------:R-:W-:Y:S01]  /*1900*/  FFMA R13, R0, R10, R13 ;  /* 0x0000000a000d7223 */ /* 0x000fe2000000000d */
[----:B------:R-:W-:Y:S01]  /*1910*/  FMUL R20, R23, 48 ;  /* 0x4240000017147820 */ /* 0x000fe20000400000 */
[----:B------:R-:W-:Y:S01]  /*1920*/  FMUL R14, R14, 48 ;  /* 0x424000000e0e7820 */ /* 0x000fe20000400000 */
[----:B------:R-:W-:Y:S01]  /*1930*/  FMUL R8, R19, 48 ;  /* 0x4240000013087820 */ /* 0x000fe20000400000 */
[----:B------:R-:W-:Y:S01]  /*1940*/  FMUL R13, R13, 48 ;  /* 0x424000000d0d7820 */ /* 0x000fe20000400000 */
[----:B------:R-:W-:Y:S01]  /*1950*/  FMUL R23, R27, 48 ;  /* 0x424000001b177820 */ /* 0x000fe20000400000 */
[----:B------:R-:W-:-:S02]  /*1960*/  FSEL R19, R17, RZ, P0 ;  /* 0x000000ff11137208 */ /* 0x000fc40000000000 */
[----:B------:R-:W-:Y:S02]  /*1970*/  FSEL R22, R14, RZ, P0 ;  /* 0x000000ff0e167208 */ /* 0x000fe40000000000 */
[----:B------:R-:W-:Y:S02]  /*1980*/  FSEL R20, R20, RZ, P0 ;  /* 0x000000ff14147208 */ /* 0x000fe40000000000 */
[----:B------:R-:W-:Y:S02]  /*1990*/  FSEL R17, R8, RZ, P0 ;  /* 0x000000ff08117208 */ /* 0x000fe40000000000 */
[----:B------:R-:W-:Y:S02]  /*19a0*/  FSEL R23, R23, RZ, P0 ;  /* 0x000000ff17177208 */ /* 0x000fe40000000000 */
[----:B------:R-:W-:Y:S01]  /*19b0*/  FSEL R21, R13, RZ, P0 ;  /* 0x000000ff0d157208 */ /* 0x000fe20000000000 */
[----:B------:R-:W-:Y:S04]  /*19c0*/  STS.128 [R4], R16 ;  /* 0x0000001004007388 */ /* 0x000fe80000000c00 */
[----:B------:R-:W-:Y:S04]  /*19d0*/  STS.128 [R4+0x10], R20 ;  /* 0x0000101404007388 */ /* 0x000fe80000000c00 */
[----:B------:R-:W-:Y:S06]  /*19e0*/  BAR.SYNC 0x0 ;  /* 0x0000000000007b1d */ /* 0x000fec0000000000 */
[----:B------:R0:W1:Y:S04]  /*19f0*/  LDS.128 R8, [R26.X16] ;  /* 0x000000001a087984 */ /* 0x000068000000cc00 */
[----:B------:R0:W2:Y:S01]  /*1a00*/  LDS.128 R12, [R26.X16+0x1000] ;  /* 0x001000001a0c7984 */ /* 0x0000a2000000cc00 */
[----:B------:R-:W-:Y:S01]  /*1a10*/  PLOP3.LUT P4, PT, PT, PT, UP0, 0x80, 0x0 ;  /* 0x000000000000781c */ /* 0x000fe20003f8f008 */
[----:B------:R-:W-:-:S07]  /*1a20*/  @!P3 BRA `(.L_x_1) ;  /* 0x000000400000b947 */ /* 0x000fce0003800000 */
[----:B------:R-:W-:Y:S06]  /*1a30*/  MEMBAR.ALL.GPU ;  /* 0x0000000000007992 */ /* 0x000fec000000a000 */
[----:B------:R-:W-:-:S00]  /*1a40*/  ERRBAR ;  /* 0x00000000000079ab */ /* 0x000fc00000000000 */
[----:B-1----:R-:W3:Y:S02]  /*1a50*/  ATOMG.E.ADD.F32.FTZ.RN.STRONG.GPU PT, R8, [R30.64], R8 ;  /* 0x000000081e0879a8 */ /* 0x002ee400081ee7c4 */
[----:B---3--:R-:W-:-:S05]  /*1a60*/  CCTL.IVALL ;  /* 0x00000000ff00798f */ /* 0x008fca0002000000 */
.L_x_1:
[----:B------:R-:W-:Y:S05]  /*1a70*/  BSYNC B0 ;  /* 0x0000000000007941 */ /* 0x000fea0003800000 */
.L_x_0:
[----:B------:R-:W-:Y:S01]  /*1a80*/  BSSY B0, `(.L_x_2) ;  /* 0x0000006000007945 */ /* 0x000fe20003800000 */
[----:B------:R-:W-:Y:S05]  /*1a90*/  @!P3 BRA `(.L_x_3) ;  /* 0x000000400000b947 */ /* 0x000fea0003800000 */
[----:B------:R-:W-:Y:S06]  /*1aa0*/  MEMBAR.ALL.GPU ;  /* 0x0000000000007992 */ /* 0x000fec000000a000 */
[----:B------:R-:W-:-:S00]  /*1ab0*/  ERRBAR ;  /* 0x00000000000079ab */ /* 0x000fc00000000000 */
[----:B-1----:R-:W3:Y:S02]  /*1ac0*/  ATOMG.E.ADD.F32.FTZ.RN.STRONG.GPU PT, R9, [R30.64+0x4], R9 ;  /* 0x000004091e0979a8 */ /* 0x002ee400081ee7c4 */
[----:B---3--:R-:W-:-:S05]  /*1ad0*/  CCTL.IVALL ;  /* 0x00000000ff00798f */ /* 0x008fca0002000000 */
.L_x_3:
[----:B------:R-:W-:Y:S05]  /*1ae0*/  BSYNC B0 ;  /* 0x0000000000007941 */ /* 0x000fea0003800000 */
.L_x_2:
[----:B------:R-:W-:Y:S01]  /*1af0*/  BSSY B0, `(.L_x_4) ;  /* 0x0000006000007945 */ /* 0x000fe20003800000 */
[----:B------:R-:W-:Y:S05]  /*1b00*/  @!P3 BRA `(.L_x_5) ;  /* 0x000000400000b947 */ /* 0x000fea0003800000 */
[----:B------:R-:W-:Y:S06]  /*1b10*/  MEMBAR.ALL.GPU ;  /* 0x0000000000007992 */ /* 0x000fec000000a000 */
[----:B------:R-:W-:-:S00]  /*1b20*/  ERRBAR ;  /* 0x00000000000079ab */ /* 0x000fc00000000000 */
[----:B-1----:R-:W3:Y:S02]  /*1b30*/  ATOMG.E.ADD.F32.FTZ.RN.STRONG.GPU PT, R10, [R30.64+0x8], R10 ;  /* 0x0000080a1e0a79a8 */ /* 0x002ee400081ee7c4 */
[----:B---3--:R-:W-:-:S05]  /*1b40*/  CCTL.IVALL ;  /* 0x00000000ff00798f */ /* 0x008fca0002000000 */
.L_x_5:
[----:B------:R-:W-:Y:S05]  /*1b50*/  BSYNC B0 ;  /* 0x0000000000007941 */ /* 0x000fea0003800000 */
.L_x_4:
[----:B------:R-:W-:Y:S01]  /*1b60*/  BSSY B0, `(.L_x_6) ;  /* 0x0000006000007945 */ /* 0x000fe20003800000 */
[----:B------:R-:W-:Y:S05]  /*1b70*/  @!P3 BRA `(.L_x_7) ;  /* 0x000000400000b947 */ /* 0x000fea0003800000 */
[----:B------:R-:W-:Y:S06]  /*1b80*/  MEMBAR.ALL.GPU ;  /* 0x0000000000007992 */ /* 0x000fec000000a000 */
[----:B------:R-:W-:-:S00]  /*1b90*/  ERRBAR ;  /* 0x00000000000079ab */ /* 0x000fc00000000000 */
[----:B-1----:R-:W3:Y:S02]  /*1ba0*/  ATOMG.E.ADD.F32.FTZ.RN.STRONG.GPU PT, R11, [R30.64+0xc], R11 ;  /* 0x00000c0b1e0b79a8 */ /* 0x002ee400081ee7c4 */
[----:B---3--:R-:W-:-:S05]  /*1bb0*/  CCTL.IVALL ;  /* 0x00000000ff00798f */ /* 0x008fca0002000000 */
.L_x_7:
[----:B------:R-:W-:Y:S05]  /*1bc0*/  BSYNC B0 ;  /* 0x0000000000007941 */ /* 0x000fea0003800000 */
.L_x_6:
[----:B------:R-:W-:Y:S01]  /*1bd0*/  BSSY B0, `(.L_x_8) ;  /* 0x0000006000007945 */ /* 0x000fe20003800000 */
[----:B------:R-:W-:Y:S05]  /*1be0*/  @!P2 BRA `(.L_x_9) ;  /* 0x000000400000a947 */ /* 0x000fea0003800000 */
[----:B------:R-:W-:Y:S06]  /*1bf0*/  MEMBAR.ALL.GPU ;  /* 0x0000000000007992 */ /* 0x000fec000000a000 */
[----:B------:R-:W-:-:S00]  /*1c00*/  ERRBAR ;  /* 0x00000000000079ab */ /* 0x000fc00000000000 */
[----:B--2---:R-:W2:Y:S02]  /*1c10*/  ATOMG.E.ADD.F32.FTZ.RN.STRONG.GPU PT, R12, [R34.64+0x1000], R12 ;  /* 0x0010000c220c79a8 */ /* 0x004ea400081ee7c4 */
[----:B--2---:R-:W-:-:S05]  /*1c20*/  CCTL.IVALL ;  /* 0x00000000ff00798f */ /* 0x004fca0002000000 */
.L_x_9:
[----:B------:R-:W-:Y:S05]  /*1c30*/  BSYNC B0 ;  /* 0x0000000000007941 */ /* 0x000fea0003800000 */
.L_x_8:
[----:B------:R-:W-:Y:S01]  /*1c40*/  BSSY B0, `(.L_x_10) ;  /* 0x0000006000007945 */ /* 0x000fe20003800000 */
[----:B------:R-:W-:Y:S05]  /*1c50*/  @!P2 BRA `(.L_x_11) ;  /* 0x000000400000a947 */ /* 0x000fea0003800000 */
[----:B------:R-:W-:Y:S06]  /*1c60*/  MEMBAR.ALL.GPU ;  /* 0x0000000000007992 */ /* 0x000fec000000a000 */
[----:B------:R-:W-:-:S00]  /*1c70*/  ERRBAR ;  /* 0x00000000000079ab */ /* 0x000fc00000000000 */
[----:B--2---:R-:W2:Y:S02]  /*1c80*/  ATOMG.E.ADD.F32.FTZ.RN.STRONG.GPU PT, R13, [R30.64+0x1004], R13 ;  /* 0x0010040d1e0d79a8 */ /* 0x004ea400081ee7c4 */
[----:B--2---:R-:W-:-:S05]  /*1c90*/  CCTL.IVALL ;  /* 0x00000000ff00798f */ /* 0x004fca0002000000 */
.L_x_11:
[----:B------:R-:W-:Y:S05]  /*1ca0*/  BSYNC B0 ;  /* 0x0000000000007941 */ /* 0x000fea0003800000 */
.L_x_10:
[----:B------:R-:W-:Y:S01]  /*1cb0*/  BSSY B0, `(.L_x_12) ;  /* 0x0000006000007945 */ /* 0x000fe20003800000 */
[----:B------:R-:W-:Y:S05]  /*1cc0*/  @!P2 BRA `(.L_x_13) ;  /* 0x000000400000a947 */ /* 0x000fea0003800000 */
[----:B------:R-:W-:Y:S06]  /*1cd0*/  MEMBAR.ALL.GPU ;  /* 0x0000000000007992 */ /* 0x000fec000000a000 */
[----:B------:R-:W-:-:S00]  /*1ce0*/  ERRBAR ;  /* 0x00000000000079ab */ /* 0x000fc00000000000 */
[----:B--2---:R-:W2:Y:S02]  /*1cf0*/  ATOMG.E.ADD.F32.FTZ.RN.STRONG.GPU PT, R14, [R30.64+0x1008], R14 ;  /* 0x0010080e1e0e79a8 */ /* 0x004ea400081ee7c4 */
[----:B--2---:R-:W-:-:S05]  /*1d00*/  CCTL.IVALL ;  /* 0x00000000ff00798f */ /* 0x004fca0002000000 */
.L_x_13:
[----:B------:R-:W-:Y:S05]  /*1d10*/  BSYNC B0 ;  /* 0x0000000000007941 */ /* 0x000fea0003800000 */
.L_x_12:
[----:B------:R-:W-:Y:S01]  /*1d20*/  BSSY B0, `(.L_x_14) ;  /* 0x0000006000007945 */ /* 0x000fe20003800000 */
[----:B------:R-:W-:Y:S05]  /*1d30*/  @!P2 BRA `(.L_x_15) ;  /* 0x000000400000a947 */ /* 0x000fea0003800000 */
[----:B------:R-:W-:Y:S06]  /*1d40*/  MEMBAR.ALL.GPU ;  /* 0x0000000000007992 */ /* 0x000fec000000a000 */
[----:B------:R-:W-:-:S00]  /*1d50*/  ERRBAR ;  /* 0x00000000000079ab */ /* 0x000fc00000000000 */
[----:B--2---:R-:W2:Y:S02]  /*1d60*/  ATOMG.E.ADD.F32.FTZ.RN.STRONG.GPU PT, R15, [R30.64+0x100c], R15 ;  /* 0x00100c0f1e0f79a8 */ /* 0x004ea400081ee7c4 */
[----:B--2---:R-:W-:-:S05]  /*1d70*/  CCTL.IVALL ;  /* 0x00000000ff00798f */ /* 0x004fca0002000000 */
.L_x_15:
[----:B------:R-:W-:Y:S05]  /*1d80*/  BSYNC B0 ;  /* 0x0000000000007941 */ /* 0x000fea0003800000 */
.L_x_14:
[----:B------:R-:W-:Y:S01]  /*1d90*/  UPLOP3.LUT UP0, UPT, UPT, UPT, UPT, 0x40, 0x0 ;  /* 0x000000000000789c */ /* 0x000fe20003f0e870 */
[----:B------:R-:W-:Y:S01]  /*1da0*/  MOV R27, 0x800 ;  /* 0x00000800001b7802 */ /* 0x000fe20000000f00 */
[----:B------:R-:W-:Y:S01]  /*1db0*/  @!P4 CALL.REL.NOINC `(.L_x_16) ;  /* 0x000000100000c944 */ /* 0x000fe20003c00000 */
[----:B------:R-:W-:Y:S05]  /*1dc0*/  BRA `(.L_x_17) ;  /* 0xfffff26000007947 */ /* 0x000fea000383ffff */
.L_x_16:
[----:B------:R-:W-:Y:S05]  /*1dd0*/  EXIT ;  /* 0x000000000000794d */ /* 0x000fea0003800000 */
.L_x_18:
[----:B------:R-:W-:-:S00]  /*1de0*/  BRA `(.L_x_18) ;  /* 0xfffffff000007947 */ /* 0x000fc0000383ffff */
[----:B------:R-:W-:-:S00]  /*1df0*/  NOP ;  /* 0x0000000000007918 */ /* 0x000fc00000000000 */
        /* <DEDUP_REMOVED lines=8> */
.L_x_19:


//--------------------- .nv.shared.triton__0d1d2d3d4d5d6d78de --------------------------
	.section	.nv.shared.triton__0d1d2d3d4d5d6d78de,"aw",@nobits
	.align	16
